	.target	sm_80

	.elftype	@"ET_EXEC"


//--------------------- .note.nv.tkinfo           --------------------------
	.section	.note.nv.tkinfo,"",@"SHT_NOTE"
	.sectionflags	@"SHF_NOTE_NV_TKINFO"
	.tkinfo
        /*0018*/ 	.word	0x00000002
        /*0030*/ 	.string	""
        /*0030*/ 	.string	"ptxas"
        /*0030*/ 	.string	"Cuda compilation tools, release 13.0, V13.0.88"
        /*0030*/ 	.string	"Build cuda_13.0.r13.0/compiler.36424714_0"
        /*0030*/ 	.string	"-v  -suppress-debug-info  -lineinfo  -arch sm_80 "



//--------------------- .note.nv.cuinfo           --------------------------
	.section	.note.nv.cuinfo,"",@"SHT_NOTE"
	.sectionflags	@"SHF_NOTE_NV_CUINFO"
        /*0018*/ 	.short	0x0002
        /*001a*/ 	.short	0x0050
        /*001c*/ 	.short	0x0082
	.zero		2


//--------------------- .nv.info                  --------------------------
	.section	.nv.info,"",@"SHT_CUDA_INFO"
	.align	4


	//----- nvinfo : EIATTR_REGCOUNT
	.align		4
        /*0000*/ 	.byte	0x04, 0x2f
        /*0002*/ 	.short	(.L_2 - .L_1)
	.align		4
.L_1:
        /*0004*/ 	.word	index@(attn_fwd)
        /*0008*/ 	.word	0x00000037


	//----- nvinfo : EIATTR_FRAME_SIZE
	.align		4
.L_2:
        /*000c*/ 	.byte	0x04, 0x11
        /*000e*/ 	.short	(.L_4 - .L_3)
	.align		4
.L_3:
        /*0010*/ 	.word	index@(attn_fwd)
        /*0014*/ 	.word	0x00000000


	//----- nvinfo : EIATTR_MIN_STACK_SIZE
	.align		4
.L_4:
        /*0018*/ 	.byte	0x04, 0x12
        /*001a*/ 	.short	(.L_6 - .L_5)
	.align		4
.L_5:
        /*001c*/ 	.word	index@(attn_fwd)
        /*0020*/ 	.word	0x00000000
.L_6:


//--------------------- .nv.info.attn_fwd         --------------------------
	.section	.nv.info.attn_fwd,"",@"SHT_CUDA_INFO"
	.sectionflags	@""
	.align	4


	//----- nvinfo : EIATTR_CUDA_API_VERSION
	.align		4
        /*0000*/ 	.byte	0x04, 0x37
        /*0002*/ 	.short	(.L_8 - .L_7)
.L_7:
        /*0004*/ 	.word	0x00000082


	//----- nvinfo : EIATTR_SW2861232_WAR
	.align		4
.L_8:
        /*0008*/ 	.byte	0x01, 0x35
	.zero		2


	//----- nvinfo : EIATTR_PARAM_CBANK
	.align		4
        /*000c*/ 	.byte	0x04, 0x0a
        /*000e*/ 	.short	(.L_10 - .L_9)
	.align		4
.L_9:
        /*0010*/ 	.word	index@(.nv.constant0.attn_fwd)
        /*0014*/ 	.short	0x0160
        /*0016*/ 	.short	0x0088


	//----- nvinfo : EIATTR_CBANK_PARAM_SIZE
	.align		4
.L_10:
        /*0018*/ 	.byte	0x03, 0x19
        /*001a*/ 	.short	0x0088


	//----- nvinfo : EIATTR_KPARAM_INFO
	.align		4
        /*001c*/ 	.byte	0x04, 0x17
        /*001e*/ 	.short	(.L_12 - .L_11)
.L_11:
        /*0020*/ 	.word	0x00000000
        /*0024*/ 	.short	0x0019
        /*0026*/ 	.short	0x0080
        /*0028*/ 	.byte	0x00, 0xf4, 0x21, 0x00


	//----- nvinfo : EIATTR_KPARAM_INFO
	.align		4
.L_12:
        /*002c*/ 	.byte	0x04, 0x17
        /*002e*/ 	.short	(.L_14 - .L_13)
.L_13:
        /*0030*/ 	.word	0x00000000
        /*0034*/ 	.short	0x0018
        /*0036*/ 	.short	0x0078
        /*0038*/ 	.byte	0x00, 0xf4, 0x21, 0x00


	//----- nvinfo : EIATTR_KPARAM_INFO
	.align		4
.L_14:
        /*003c*/ 	.byte	0x04, 0x17
        /*003e*/ 	.short	(.L_16 - .L_15)
.L_15:
        /*0040*/ 	.word	0x00000000
        /*0044*/ 	.short	0x0017
        /*0046*/ 	.short	0x0070
        /*0048*/ 	.byte	0x00, 0xf0, 0x11, 0x00


	//----- nvinfo : EIATTR_KPARAM_INFO
	.align		4
.L_16:
        /*004c*/ 	.byte	0x04, 0x17
        /*004e*/ 	.short	(.L_18 - .L_17)
.L_17:
        /*0050*/ 	.word	0x00000000
        /*0054*/ 	.short	0x0016
        /*0056*/ 	.short	0x006c
        /*0058*/ 	.byte	0x00, 0xf0, 0x11, 0x00


	//----- nvinfo : EIATTR_KPARAM_INFO
	.align		4
.L_18:
        /*005c*/ 	.byte	0x04, 0x17
        /*005e*/ 	.short	(.L_20 - .L_19)
.L_19:
        /*0060*/ 	.word	0x00000000
        /*0064*/ 	.short	0x0015
        /*0066*/ 	.short	0x0068
        /*0068*/ 	.byte	0x00, 0xf0, 0x11, 0x00


	//----- nvinfo : EIATTR_KPARAM_INFO
	.align		4
.L_20:
        /*006c*/ 	.byte	0x04, 0x17
        /*006e*/ 	.short	(.L_22 - .L_21)
.L_21:
        /*0070*/ 	.word	0x00000000
        /*0074*/ 	.short	0x0014
        /*0076*/ 	.short	0x0064
        /*0078*/ 	.byte	0x00, 0xf0, 0x11, 0x00


	//----- nvinfo : EIATTR_KPARAM_INFO
	.align		4
.L_22:
        /*007c*/ 	.byte	0x04, 0x17
        /*007e*/ 	.short	(.L_24 - .L_23)
.L_23:
        /*0080*/ 	.word	0x00000000
        /*0084*/ 	.short	0x0013
        /*0086*/ 	.short	0x0060
        /*0088*/ 	.byte	0x00, 0xf0, 0x11, 0x00


	//----- nvinfo : EIATTR_KPARAM_INFO
	.align		4
.L_24:
        /*008c*/ 	.byte	0x04, 0x17
        /*008e*/ 	.short	(.L_26 - .L_25)
.L_25:
        /*0090*/ 	.word	0x00000000
        /*0094*/ 	.short	0x0012
        /*0096*/ 	.short	0x005c
        /*0098*/ 	.byte	0x00, 0xf0, 0x11, 0x00


	//----- nvinfo : EIATTR_KPARAM_INFO
	.align		4
.L_26:
        /*009c*/ 	.byte	0x04, 0x17
        /*009e*/ 	.short	(.L_28 - .L_27)
.L_27:
        /*00a0*/ 	.word	0x00000000
        /*00a4*/ 	.short	0x0011
        /*00a6*/ 	.short	0x0058
        /*00a8*/ 	.byte	0x00, 0xf0, 0x11, 0x00


	//----- nvinfo : EIATTR_KPARAM_INFO
	.align		4
.L_28:
        /*00ac*/ 	.byte	0x04, 0x17
        /*00ae*/ 	.short	(.L_30 - .L_29)
.L_29:
        /*00b0*/ 	.word	0x00000000
        /*00b4*/ 	.short	0x0010
        /*00b6*/ 	.short	0x0054
        /*00b8*/ 	.byte	0x00, 0xf0, 0x11, 0x00


	//----- nvinfo : EIATTR_KPARAM_INFO
	.align		4
.L_30:
        /*00bc*/ 	.byte	0x04, 0x17
        /*00be*/ 	.short	(.L_32 - .L_31)
.L_31:
        /*00c0*/ 	.word	0x00000000
        /*00c4*/ 	.short	0x000f
        /*00c6*/ 	.short	0x0050
        /*00c8*/ 	.byte	0x00, 0xf0, 0x11, 0x00


	//----- nvinfo : EIATTR_KPARAM_INFO
	.align		4
.L_32:
        /*00cc*/ 	.byte	0x04, 0x17
        /*00ce*/ 	.short	(.L_34 - .L_33)
.L_33:
        /*00d0*/ 	.word	0x00000000
        /*00d4*/ 	.short	0x000e
        /*00d6*/ 	.short	0x004c
        /*00d8*/ 	.byte	0x00, 0xf0, 0x11, 0x00


	//----- nvinfo : EIATTR_KPARAM_INFO
	.align		4
.L_34:
        /*00dc*/ 	.byte	0x04, 0x17
        /*00de*/ 	.short	(.L_36 - .L_35)
.L_35:
        /*00e0*/ 	.word	0x00000000
        /*00e4*/ 	.short	0x000d
        /*00e6*/ 	.short	0x0048
        /*00e8*/ 	.byte	0x00, 0xf0, 0x11, 0x00


	//----- nvinfo : EIATTR_KPARAM_INFO
	.align		4
.L_36:
        /*00ec*/ 	.byte	0x04, 0x17
        /*00ee*/ 	.short	(.L_38 - .L_37)
.L_37:
        /*00f0*/ 	.word	0x00000000
        /*00f4*/ 	.short	0x000c
        /*00f6*/ 	.short	0x0044
        /*00f8*/ 	.byte	0x00, 0xf0, 0x11, 0x00


	//----- nvinfo : EIATTR_KPARAM_INFO
	.align		4
.L_38:
        /*00fc*/ 	.byte	0x04, 0x17
        /*00fe*/ 	.short	(.L_40 - .L_39)
.L_39:
        /*0100*/ 	.word	0x00000000
        /*0104*/ 	.short	0x000b
        /*0106*/ 	.short	0x0040
        /*0108*/ 	.byte	0x00, 0xf0, 0x11, 0x00


	//----- nvinfo : EIATTR_KPARAM_INFO
	.align		4
.L_40:
        /*010c*/ 	.byte	0x04, 0x17
        /*010e*/ 	.short	(.L_42 - .L_41)
.L_41:
        /*0110*/ 	.word	0x00000000
        /*0114*/ 	.short	0x000a
        /*0116*/ 	.short	0x003c
        /*0118*/ 	.byte	0x00, 0xf0, 0x11, 0x00


	//----- nvinfo : EIATTR_KPARAM_INFO
	.align		4
.L_42:
        /*011c*/ 	.byte	0x04, 0x17
        /*011e*/ 	.short	(.L_44 - .L_43)
.L_43:
        /*0120*/ 	.word	0x00000000
        /*0124*/ 	.short	0x0009
        /*0126*/ 	.short	0x0038
        /*0128*/ 	.byte	0x00, 0xf0, 0x11, 0x00


	//----- nvinfo : EIATTR_KPARAM_INFO
	.align		4
.L_44:
        /*012c*/ 	.byte	0x04, 0x17
        /*012e*/ 	.short	(.L_46 - .L_45)
.L_45:
        /*0130*/ 	.word	0x00000000
        /*0134*/ 	.short	0x0008
        /*0136*/ 	.short	0x0034
        /*0138*/ 	.byte	0x00, 0xf0, 0x11, 0x00


	//----- nvinfo : EIATTR_KPARAM_INFO
	.align		4
.L_46:
        /*013c*/ 	.byte	0x04, 0x17
        /*013e*/ 	.short	(.L_48 - .L_47)
.L_47:
        /*0140*/ 	.word	0x00000000
        /*0144*/ 	.short	0x0007
        /*0146*/ 	.short	0x0030
        /*0148*/ 	.byte	0x00, 0xf0, 0x11, 0x00


	//----- nvinfo : EIATTR_KPARAM_INFO
	.align		4
.L_48:
        /*014c*/ 	.byte	0x04, 0x17
        /*014e*/ 	.short	(.L_50 - .L_49)
.L_49:
        /*0150*/ 	.word	0x00000000
        /*0154*/ 	.short	0x0006
        /*0156*/ 	.short	0x002c
        /*0158*/ 	.byte	0x00, 0xf0, 0x11, 0x00


	//----- nvinfo : EIATTR_KPARAM_INFO
	.align		4
.L_50:
        /*015c*/ 	.byte	0x04, 0x17
        /*015e*/ 	.short	(.L_52 - .L_51)
.L_51:
        /*0160*/ 	.word	0x00000000
        /*0164*/ 	.short	0x0005
        /*0166*/ 	.short	0x0028
        /*0168*/ 	.byte	0x00, 0xf0, 0x11, 0x00


	//----- nvinfo : EIATTR_KPARAM_INFO
	.align		4
.L_52:
        /*016c*/ 	.byte	0x04, 0x17
        /*016e*/ 	.short	(.L_54 - .L_53)
.L_53:
        /*0170*/ 	.word	0x00000000
        /*0174*/ 	.short	0x0004
        /*0176*/ 	.short	0x0020
        /*0178*/ 	.byte	0x00, 0xf4, 0x21, 0x00


	//----- nvinfo : EIATTR_KPARAM_INFO
	.align		4
.L_54:
        /*017c*/ 	.byte	0x04, 0x17
        /*017e*/ 	.short	(.L_56 - .L_55)
.L_55:
        /*0180*/ 	.word	0x00000000
        /*0184*/ 	.short	0x0003
        /*0186*/ 	.short	0x0018
        /*0188*/ 	.byte	0x00, 0xf4, 0x21, 0x00


	//----- nvinfo : EIATTR_KPARAM_INFO
	.align		4
.L_56:
        /*018c*/ 	.byte	0x04, 0x17
        /*018e*/ 	.short	(.L_58 - .L_57)
.L_57:
        /*0190*/ 	.word	0x00000000
        /*0194*/ 	.short	0x0002
        /*0196*/ 	.short	0x0010
        /*0198*/ 	.byte	0x00, 0xf4, 0x21, 0x00


	//----- nvinfo : EIATTR_KPARAM_INFO
	.align		4
.L_58:
        /*019c*/ 	.byte	0x04, 0x17
        /*019e*/ 	.short	(.L_60 - .L_59)
.L_59:
        /*01a0*/ 	.word	0x00000000
        /*01a4*/ 	.short	0x0001
        /*01a6*/ 	.short	0x0008
        /*01a8*/ 	.byte	0x00, 0xf4, 0x21, 0x00


	//----- nvinfo : EIATTR_KPARAM_INFO
	.align		4
.L_60:
        /*01ac*/ 	.byte	0x04, 0x17
        /*01ae*/ 	.short	(.L_62 - .L_61)
.L_61:
        /*01b0*/ 	.word	0x00000000
        /*01b4*/ 	.short	0x0000
        /*01b6*/ 	.short	0x0000
        /*01b8*/ 	.byte	0x00, 0xf4, 0x21, 0x00


	//----- nvinfo : EIATTR_MAXREG_COUNT
	.align		4
.L_62:
        /*01bc*/ 	.byte	0x03, 0x1b
        /*01be*/ 	.short	0x00ff


	//----- nvinfo : EIATTR_NUM_BARRIERS
	.align		4
        /*01c0*/ 	.byte	0x02, 0x4c
        /*01c2*/ 	.byte	0x01
	.zero		1


	//----- nvinfo : EIATTR_MERCURY_ISA_VERSION
	.align		4
        /*01c4*/ 	.byte	0x03, 0x5f
        /*01c6*/ 	.short	0x0000


	//----- nvinfo : EIATTR_COOP_GROUP_MASK_REGIDS
	.align		4
        /*01c8*/ 	.byte	0x04, 0x29
        /*01ca*/ 	.short	(.L_64 - .L_63)


	//   ....[0]....
.L_63:
        /*01cc*/ 	.word	0xffffffff


	//   ....[1]....
        /*01d0*/ 	.word	0xffffffff


	//   ....[2]....
        /*01d4*/ 	.word	0xffffffff


	//   ....[3]....
        /*01d8*/ 	.word	0xffffffff


	//   ....[4]....
        /*01dc*/ 	.word	0xffffffff


	//   ....[5]....
        /*01e0*/ 	.word	0xffffffff


	//   ....[6]....
        /*01e4*/ 	.word	0xffffffff


	//   ....[7]....
        /*01e8*/ 	.word	0xffffffff


	//----- nvinfo : EIATTR_COOP_GROUP_INSTR_OFFSETS
	.align		4
.L_64:
        /*01ec*/ 	.byte	0x04, 0x28
        /*01ee*/ 	.short	(.L_66 - .L_65)


	//   ....[0]....
.L_65:
        /*01f0*/ 	.word	0x00000ba0


	//   ....[1]....
        /*01f4*/ 	.word	0x00000c60


	//   ....[2]....
        /*01f8*/ 	.word	0x00000c80


	//   ....[3]....
        /*01fc*/ 	.word	0x00000ca0


	//   ....[4]....
        /*0200*/ 	.word	0x00000f30


	//   ....[5]....
        /*0204*/ 	.word	0x00000f80


	//   ....[6]....
        /*0208*/ 	.word	0x00001020


	//   ....[7]....
        /*020c*/ 	.word	0x00001090


	//----- nvinfo : EIATTR_EXIT_INSTR_OFFSETS
	.align		4
.L_66:
        /*0210*/ 	.byte	0x04, 0x1c
        /*0212*/ 	.short	(.L_68 - .L_67)


	//   ....[0]....
.L_67:
        /*0214*/ 	.word	0x00001cc0


	//   ....[1]....
        /*0218*/ 	.word	0x00001d60


	//----- nvinfo : EIATTR_REQNTID
	.align		4
.L_68:
        /*021c*/ 	.byte	0x04, 0x10
        /*021e*/ 	.short	(.L_70 - .L_69)
.L_69:
        /*0220*/ 	.word	0x00000100
        /*0224*/ 	.word	0x00000001
        /*0228*/ 	.word	0x00000001
.L_70:


//--------------------- .nv.callgraph             --------------------------
	.section	.nv.callgraph,"",@"SHT_CUDA_CALLGRAPH"
	.align	4
	.sectionentsize	8
	.align		4
        /*0000*/ 	.word	0x00000000
	.align		4
        /*0004*/ 	.word	0xffffffff
	.align		4
        /*0008*/ 	.word	0x00000000
	.align		4
        /*000c*/ 	.word	0xfffffffe
	.align		4
        /*0010*/ 	.word	0x00000000
	.align		4
        /*0014*/ 	.word	0xfffffffd
	.align		4
        /*0018*/ 	.word	0x00000000
	.align		4
        /*001c*/ 	.word	0xfffffffc


//--------------------- .nv.rel.action            --------------------------
	.section	.nv.rel.action,"",@"SHT_CUDA_RELOCINFO"
	.align	8
	.sectionentsize	8
        /*0000*/ 	.byte	0x73, 0x00, 0x00, 0x00, 0x00, 0x00, 0x00, 0x00, 0x00, 0x00, 0x00, 0x11, 0x25, 0x00, 0x05, 0x36


//--------------------- .nv.constant4             --------------------------
	.section	.nv.constant4,"a",@progbits
	.align	8
	.align		8
.nv.constant4:
        /*0000*/ 	.dword	_$_str


//--------------------- .nv.constant0.attn_fwd    --------------------------
	.section	.nv.constant0.attn_fwd,"a",@progbits
	.sectionflags	@""
	.align	4
.nv.constant0.attn_fwd:
	.zero		488


//--------------------- .text.attn_fwd            --------------------------
	.section	.text.attn_fwd,"ax",@progbits
	.sectioninfo	@"SHI_REGISTERS=55"
	.align	128
        .global         attn_fwd
        .type           attn_fwd,@function
        .size           attn_fwd,(.L_x_3 - attn_fwd)
        .other          attn_fwd,@"STO_CUDA_ENTRY STV_DEFAULT"
attn_fwd:
.text.attn_fwd:
[----:B------:R-:W-:Y:S02]  /*0000*/  IMAD.MOV.U32 R1, RZ, RZ, c[0x0][0x28] ;  /* 0x00000a00ff017624 */ /* 0x000fe400078e00ff */
[----:B------:R-:W0:Y:S01]  /*0010*/  S2R R10, SR_CTAID.X ;  /* 0x00000000000a7919 */ /* 0x000e220000002500 */
[----:B------:R-:W-:Y:S01]  /*0020*/  IMAD.MOV.U32 R18, RZ, RZ, c[0x0][0x198] ;  /* 0x00006600ff127624 */ /* 0x000fe200078e00ff */
[----:B------:R-:W-:Y:S02]  /*0030*/  ULDC.64 UR6, c[0x0][0x118] ;  /* 0x0000460000067ab9 */ /* 0x000fe40000000a00 */
[----:B------:R-:W1:Y:S04]  /*0040*/  S2R R7, SR_TID.X ;  /* 0x0000000000077919 */ /* 0x000e680000002100 */
[----:B------:R-:W2:Y:S01]  /*0050*/  S2R R6, SR_CTAID.Y ;  /* 0x0000000000067919 */ /* 0x000ea20000002600 */
[----:B0-----:R-:W-:Y:S01]  /*0060*/  IMAD.SHL.U32 R10, R10, 0x80, RZ ;  /* 0x000000800a0a7824 */ /* 0x001fe200078e00ff */
[----:B-1----:R-:W-:-:S04]  /*0070*/  SHF.R.U32.HI R4, RZ, 0x7, R7 ;  /* 0x00000007ff047819 */ /* 0x002fc80000011607 */
[----:B------:R-:W-:Y:S01]  /*0080*/  LOP3.LUT R5, R10, 0x7f, R7, 0xf8, !PT ;  /* 0x0000007f0a057812 */ /* 0x000fe200078ef807 */
[----:B--2---:R-:W-:Y:S01]  /*0090*/  IMAD R0, R6, c[0x0][0x190], RZ ;  /* 0x0000640006007a24 */ /* 0x004fe200078e02ff */
[----:B------:R-:W-:-:S03]  /*00a0*/  SGXT.U32 R4, R4, 0x1 ;  /* 0x000000010404781a */ /* 0x000fc60000000000 */
[----:B------:R-:W-:Y:S01]  /*00b0*/  IMAD R3, R5, c[0x0][0x194], RZ ;  /* 0x0000650005037a24 */ /* 0x000fe200078e02ff */
[----:B------:R-:W-:Y:S01]  /*00c0*/  SHF.L.U32 R2, R0, 0x1, RZ ;  /* 0x0000000100027819 */ /* 0x000fe200000006ff */
[----:B------:R-:W-:Y:S02]  /*00d0*/  IMAD R11, R4, c[0x0][0x198], RZ ;  /* 0x00006600040b7a24 */ /* 0x000fe400078e02ff */
[----:B------:R-:W-:Y:S02]  /*00e0*/  IMAD.SHL.U32 R9, R3, 0x2, RZ ;  /* 0x0000000203097824 */ /* 0x000fe400078e00ff */
[----:B------:R-:W-:-:S03]  /*00f0*/  IMAD.HI R0, R0, 0x2, RZ ;  /* 0x0000000200007827 */ /* 0x000fc600078e02ff */
[----:B------:R-:W-:Y:S01]  /*0100*/  IADD3 R22, P0, P1, R9, c[0x0][0x160], R2 ;  /* 0x0000580009167a10 */ /* 0x000fe2000791e002 */
[----:B------:R-:W-:-:S04]  /*0110*/  IMAD.HI R3, R3, 0x2, RZ ;  /* 0x0000000203037827 */ /* 0x000fc800078e02ff */
[C---:B------:R-:W-:Y:S01]  /*0120*/  IMAD R9, R18.reuse, 0x2, R11 ;  /* 0x0000000212097824 */ /* 0x040fe200078e020b */
[----:B------:R-:W-:Y:S02]  /*0130*/  IADD3.X R24, R3, c[0x0][0x164], R0, P0, P1 ;  /* 0x0000590003187a10 */ /* 0x000fe400007e2400 */
[-C--:B------:R-:W-:Y:S01]  /*0140*/  LEA R2, P0, R11, R22.reuse, 0x1 ;  /* 0x000000160b027211 */ /* 0x080fe200078008ff */
[C---:B------:R-:W-:Y:S01]  /*0150*/  IMAD R0, R18.reuse, 0x2, R9 ;  /* 0x0000000212007824 */ /* 0x040fe200078e0209 */
[----:B------:R-:W-:Y:S02]  /*0160*/  LEA R8, P1, R9, R22, 0x1 ;  /* 0x0000001609087211 */ /* 0x000fe400078208ff */
[----:B------:R-:W-:Y:S02]  /*0170*/  LEA.HI.X.SX32 R3, R11, R24, 0x1, P0 ;  /* 0x000000180b037211 */ /* 0x000fe400000f0eff */
[----:B------:R-:W-:Y:S02]  /*0180*/  LEA R11, R18, R0, 0x1 ;  /* 0x00000000120b7211 */ /* 0x000fe400078e08ff */
[----:B------:R-:W-:Y:S01]  /*0190*/  LEA R12, P0, R0, R22, 0x1 ;  /* 0x00000016000c7211 */ /* 0x000fe200078008ff */
[----:B------:R0:W2:Y:S01]  /*01a0*/  LDG.E.U16 R20, [R2.64] ;  /* 0x0000000602147981 */ /* 0x0000a2000c1e1500 */
[----:B------:R-:W-:-:S02]  /*01b0*/  LEA.HI.X.SX32 R9, R9, R24, 0x1, P1 ;  /* 0x0000001809097211 */ /* 0x000fc400008f0eff */
[----:B------:R-:W-:Y:S01]  /*01c0*/  LEA.HI.X.SX32 R13, R0, R24, 0x1, P0 ;  /* 0x00000018000d7211 */ /* 0x000fe200000f0eff */
[C---:B------:R-:W-:Y:S01]  /*01d0*/  IMAD R0, R18.reuse, 0x2, R11 ;  /* 0x0000000212007824 */ /* 0x040fe200078e020b */
[C---:B------:R-:W-:Y:S01]  /*01e0*/  LEA R14, P0, R11.reuse, R22, 0x1 ;  /* 0x000000160b0e7211 */ /* 0x040fe200078008ff */
[----:B------:R1:W3:Y:S03]  /*01f0*/  LDG.E.U16 R21, [R8.64] ;  /* 0x0000000608157981 */ /* 0x0002e6000c1e1500 */
[----:B------:R-:W-:Y:S01]  /*0200*/  LEA.HI.X.SX32 R15, R11, R24, 0x1, P0 ;  /* 0x000000180b0f7211 */ /* 0x000fe200000f0eff */
[----:B------:R-:W-:Y:S01]  /*0210*/  IMAD R11, R18, 0x2, R0 ;  /* 0x00000002120b7824 */ /* 0x000fe200078e0200 */
[C---:B------:R-:W-:Y:S01]  /*0220*/  LEA R16, P0, R0.reuse, R22, 0x1 ;  /* 0x0000001600107211 */ /* 0x040fe200078008ff */
[----:B------:R4:W5:Y:S03]  /*0230*/  LDG.E.U16 R12, [R12.64] ;  /* 0x000000060c0c7981 */ /* 0x000966000c1e1500 */
[----:B------:R-:W-:Y:S01]  /*0240*/  LEA.HI.X.SX32 R17, R0, R24, 0x1, P0 ;  /* 0x0000001800117211 */ /* 0x000fe200000f0eff */
[----:B------:R1:W3:Y:S01]  /*0250*/  LDG.E.U16 R14, [R14.64] ;  /* 0x000000060e0e7981 */ /* 0x0002e2000c1e1500 */
[----:B0-----:R-:W-:Y:S01]  /*0260*/  LEA R2, P0, R11, R22, 0x1 ;  /* 0x000000160b027211 */ /* 0x001fe200078008ff */
[----:B------:R-:W-:-:S02]  /*0270*/  IMAD R19, R18, 0x2, R11 ;  /* 0x0000000212137824 */ /* 0x000fc400078e020b */
[----:B------:R-:W3:Y:S01]  /*0280*/  LDG.E.U16 R16, [R16.64] ;  /* 0x0000000610107981 */ /* 0x000ee2000c1e1500 */
[----:B------:R-:W-:-:S05]  /*0290*/  LEA.HI.X.SX32 R3, R11, R24, 0x1, P0 ;  /* 0x000000180b037211 */ /* 0x000fca00000f0eff */
[----:B----4-:R0:W4:Y:S01]  /*02a0*/  LDG.E.U16 R13, [R2.64] ;  /* 0x00000006020d7981 */ /* 0x010122000c1e1500 */
[----:B------:R-:W-:Y:S02]  /*02b0*/  LEA R0, R18, R19, 0x1 ;  /* 0x0000001312007211 */ /* 0x000fe400078e08ff */
[CC--:B------:R-:W-:Y:S02]  /*02c0*/  LEA R18, P1, R19.reuse, R22.reuse, 0x1 ;  /* 0x0000001613127211 */ /* 0x0c0fe400078208ff */
[C---:B-1----:R-:W-:Y:S02]  /*02d0*/  LEA R8, P0, R0.reuse, R22, 0x1 ;  /* 0x0000001600087211 */ /* 0x042fe400078008ff */
[-C--:B------:R-:W-:Y:S02]  /*02e0*/  LEA.HI.X.SX32 R19, R19, R24.reuse, 0x1, P1 ;  /* 0x0000001813137211 */ /* 0x080fe400008f0eff */
[----:B------:R-:W-:-:S04]  /*02f0*/  LEA.HI.X.SX32 R9, R0, R24, 0x1, P0 ;  /* 0x0000001800097211 */ /* 0x000fc800000f0eff */
[----:B------:R-:W5:Y:S04]  /*0300*/  LDG.E.U16 R19, [R18.64] ;  /* 0x0000000612137981 */ /* 0x000f68000c1e1500 */
[----:B------:R1:W5:Y:S01]  /*0310*/  LDG.E.U16 R8, [R8.64] ;  /* 0x0000000608087981 */ /* 0x000362000c1e1500 */
[----:B------:R-:W-:Y:S02]  /*0320*/  LOP3.LUT R0, R7, 0x7f, RZ, 0xc0, !PT ;  /* 0x0000007f07007812 */ /* 0x000fe400078ec0ff */
[----:B------:R-:W-:-:S03]  /*0330*/  SHF.R.S32.HI R11, RZ, 0x7, R7 ;  /* 0x00000007ff0b7819 */ /* 0x000fc60000011407 */
[----:B------:R-:W-:Y:S01]  /*0340*/  IMAD.SHL.U32 R0, R0, 0x2, RZ ;  /* 0x0000000200007824 */ /* 0x000fe200078e00ff */
[----:B------:R-:W-:-:S04]  /*0350*/  SGXT R11, R11, 0x1 ;  /* 0x000000010b0b781a */ /* 0x000fc80000000200 */
[----:B------:R-:W-:-:S04]  /*0360*/  LOP3.LUT R11, R0, 0x110, R11, 0x78, !PT ;  /* 0x00000110000b7812 */ /* 0x000fc800078e780b */
[C---:B------:R-:W-:Y:S02]  /*0370*/  LOP3.LUT R0, R11.reuse, 0x20, RZ, 0x3c, !PT ;  /* 0x000000200b007812 */ /* 0x040fe400078e3cff */
[C---:B------:R-:W-:Y:S02]  /*0380*/  LOP3.LUT R15, R11.reuse, 0x40, RZ, 0x3c, !PT ;  /* 0x000000400b0f7812 */ /* 0x040fe400078e3cff */
[----:B------:R-:W-:Y:S01]  /*0390*/  LOP3.LUT R23, R11, 0x60, RZ, 0x3c, !PT ;  /* 0x000000600b177812 */ /* 0x000fe200078e3cff */
[----:B------:R-:W-:Y:S01]  /*03a0*/  IMAD.MOV.U32 R28, RZ, RZ, -0x800000 ;  /* 0xff800000ff1c7424 */ /* 0x000fe200078e00ff */
[----:B0-----:R-:W-:Y:S01]  /*03b0*/  MOV R2, 0x3f800000 ;  /* 0x3f80000000027802 */ /* 0x001fe20000000f00 */
[----:B------:R-:W-:Y:S01]  /*03c0*/  IMAD.MOV.U32 R3, RZ, RZ, 0x3f800000 ;  /* 0x3f800000ff037424 */ /* 0x000fe200078e00ff */
[C---:B------:R-:W-:Y:S01]  /*03d0*/  LOP3.LUT R42, R7.reuse, 0xe0, RZ, 0xc0, !PT ;  /* 0x000000e0072a7812 */ /* 0x040fe200078ec0ff */
[----:B------:R-:W-:Y:S01]  /*03e0*/  IMAD.MOV.U32 R29, RZ, RZ, -0x800000 ;  /* 0xff800000ff1d7424 */ /* 0x000fe200078e00ff */
[----:B-1----:R-:W-:Y:S01]  /*03f0*/  LOP3.LUT R9, R7, 0x7, RZ, 0xc0, !PT ;  /* 0x0000000707097812 */ /* 0x002fe200078ec0ff */
[----:B--2---:R-:W-:Y:S04]  /*0400*/  STS.U16 [R11], R20 ;  /* 0x000000140b007388 */ /* 0x004fe80000000400 */
[----:B---3--:R-:W-:Y:S04]  /*0410*/  STS.U16 [R11+0x800], R16 ;  /* 0x000800100b007388 */ /* 0x008fe80000000400 */
[----:B------:R-:W-:Y:S04]  /*0420*/  STS.U16 [R0+0x200], R21 ;  /* 0x0002001500007388 */ /* 0x000fe80000000400 */
[----:B----4-:R0:W-:Y:S02]  /*0430*/  STS.U16 [R0+0xa00], R13 ;  /* 0x000a000d00007388 */ /* 0x0101e40000000400 */
[----:B0-----:R-:W-:-:S04]  /*0440*/  IADD3 R0, R10, 0x80, RZ ;  /* 0x000000800a007810 */ /* 0x001fc80007ffe0ff */
[----:B------:R-:W-:Y:S01]  /*0450*/  ISETP.GE.AND P0, PT, R0, 0x1, PT ;  /* 0x000000010000780c */ /* 0x000fe20003f06270 */
[----:B-----5:R0:W-:Y:S01]  /*0460*/  STS.U16 [R15+0x400], R12 ;  /* 0x0004000c0f007388 */ /* 0x0201e20000000400 */
[----:B------:R-:W-:-:S03]  /*0470*/  CS2R R16, SRZ ;  /* 0x0000000000107805 */ /* 0x000fc6000001ff00 */
[----:B------:R1:W-:Y:S04]  /*0480*/  STS.U16 [R15+0xc00], R19 ;  /* 0x000c00130f007388 */ /* 0x0003e80000000400 */
[----:B------:R2:W-:Y:S01]  /*0490*/  STS.U16 [R23+0x600], R14 ;  /* 0x0006000e17007388 */ /* 0x0005e20000000400 */
[----:B0-----:R-:W-:-:S03]  /*04a0*/  CS2R R12, SRZ ;  /* 0x00000000000c7805 */ /* 0x001fc6000001ff00 */
[----:B------:R0:W-:Y:S01]  /*04b0*/  STS.U16 [R23+0xe00], R8 ;  /* 0x000e000817007388 */ /* 0x0001e20000000400 */
[----:B-1----:R-:W-:Y:S01]  /*04c0*/  CS2R R18, SRZ ;  /* 0x0000000000127805 */ /* 0x002fe2000001ff00 */
[----:B--2---:R-:W-:Y:S01]  /*04d0*/  CS2R R14, SRZ ;  /* 0x00000000000e7805 */ /* 0x004fe2000001ff00 */
[----:B0-----:R-:W-:Y:S01]  /*04e0*/  IMAD.SHL.U32 R8, R7, 0x2, RZ ;  /* 0x0000000207087824 */ /* 0x001fe200078e00ff */
[----:B------:R-:W-:Y:S05]  /*04f0*/  @!P0 BRA `(.L_x_0) ;  /* 0x00000c6000008947 */ /* 0x000fea0003800000 */
[----:B------:R-:W-:Y:S01]  /*0500*/  LOP3.LUT R12, R7, 0xf, RZ, 0xc0, !PT ;  /* 0x0000000f070c7812 */ /* 0x000fe200078ec0ff */
[C---:B------:R-:W-:Y:S01]  /*0510*/  IMAD R2, R6.reuse, c[0x0][0x1a0], RZ ;  /* 0x0000680006027a24 */ /* 0x040fe200078e02ff */
[----:B------:R-:W-:Y:S01]  /*0520*/  SHF.R.U32.HI R16, RZ, 0x2, R7 ;  /* 0x00000002ff107819 */ /* 0x000fe20000011607 */
[----:B------:R-:W-:Y:S01]  /*0530*/  IMAD R3, R6, c[0x0][0x1b0], RZ ;  /* 0x00006c0006037a24 */ /* 0x000fe200078e02ff */
[----:B------:R-:W-:Y:S01]  /*0540*/  SHF.R.U32.HI R15, RZ, 0x1, R42 ;  /* 0x00000001ff0f7819 */ /* 0x000fe2000001162a */
[----:B------:R-:W-:Y:S01]  /*0550*/  IMAD R13, R12, c[0x0][0x1a8], RZ ;  /* 0x00006a000c0d7a24 */ /* 0x000fe200078e02ff */
[----:B------:R-:W-:Y:S01]  /*0560*/  SGXT.U32 R16, R16, 0x3 ;  /* 0x000000031010781a */ /* 0x000fe20000000000 */
[C---:B------:R-:W-:Y:S01]  /*0570*/  IMAD.SHL.U32 R11, R2.reuse, 0x2, RZ ;  /* 0x00000002020b7824 */ /* 0x040fe200078e00ff */
[----:B------:R-:W-:Y:S01]  /*0580*/  CS2R R38, SRZ ;  /* 0x0000000000267805 */ /* 0x000fe2000001ff00 */
[----:B------:R-:W-:Y:S01]  /*0590*/  IMAD.HI R2, R2, 0x2, RZ ;  /* 0x0000000202027827 */ /* 0x000fe200078e02ff */
[C---:B------:R-:W-:Y:S01]  /*05a0*/  SHF.L.U32 R14, R13.reuse, 0x1, RZ ;  /* 0x000000010d0e7819 */ /* 0x040fe200000006ff */
[----:B------:R-:W-:Y:S01]  /*05b0*/  CS2R R18, SRZ ;  /* 0x0000000000127805 */ /* 0x000fe2000001ff00 */
[----:B------:R-:W-:Y:S01]  /*05c0*/  LOP3.LUT R10, R10, R15, R16, 0xfe, !PT ;  /* 0x0000000f0a0a7212 */ /* 0x000fe200078efe10 */
[----:B------:R-:W-:Y:S01]  /*05d0*/  IMAD.HI R13, R13, 0x2, RZ ;  /* 0x000000020d0d7827 */ /* 0x000fe200078e02ff */
[----:B------:R-:W-:Y:S01]  /*05e0*/  IADD3 R17, P0, P1, R14, c[0x0][0x168], R11 ;  /* 0x00005a000e117a10 */ /* 0x000fe2000791e00b */
[----:B------:R-:W-:Y:S01]  /*05f0*/  UMOV UR4, URZ ;  /* 0x0000003f00047c82 */ /* 0x000fe20008000000 */
[----:B------:R-:W-:Y:S01]  /*0600*/  LOP3.LUT R41, R10, 0x8, RZ, 0xfc, !PT ;  /* 0x000000080a297812 */ /* 0x000fe200078efcff */
[----:B------:R-:W-:Y:S01]  /*0610*/  IMAD R12, R12, c[0x0][0x1b4], RZ ;  /* 0x00006d000c0c7a24 */ /* 0x000fe200078e02ff */
[----:B------:R-:W-:Y:S01]  /*0620*/  IADD3.X R15, R13, c[0x0][0x16c], R2, P0, P1 ;  /* 0x00005b000d0f7a10 */ /* 0x000fe200007e2402 */
[C---:B------:R-:W-:Y:S01]  /*0630*/  IMAD.SHL.U32 R11, R3.reuse, 0x2, RZ ;  /* 0x00000002030b7824 */ /* 0x040fe200078e00ff */
[--C-:B------:R-:W-:Y:S01]  /*0640*/  SHF.R.S32.HI R13, RZ, 0x2, R7.reuse ;  /* 0x00000002ff0d7819 */ /* 0x100fe20000011407 */
[----:B------:R-:W-:Y:S01]  /*0650*/  IMAD.SHL.U32 R14, R12, 0x2, RZ ;  /* 0x000000020c0e7824 */ /* 0x000fe200078e00ff */
[----:B------:R-:W-:Y:S01]  /*0660*/  SHF.R.U32.HI R2, RZ, 0x4, R7 ;  /* 0x00000004ff027819 */ /* 0x000fe20000011607 */
[----:B------:R-:W-:Y:S01]  /*0670*/  IMAD.HI R3, R3, 0x2, RZ ;  /* 0x0000000203037827 */ /* 0x000fe200078e02ff */
[----:B------:R-:W-:Y:S01]  /*0680*/  SGXT R13, R13, 0x1 ;  /* 0x000000010d0d781a */ /* 0x000fe20000000200 */
[----:B------:R-:W-:Y:S01]  /*0690*/  UMOV UR5, URZ ;  /* 0x0000003f00057c82 */ /* 0x000fe20008000000 */
[----:B------:R-:W-:Y:S01]  /*06a0*/  IADD3 R33, P2, P3, R14, c[0x0][0x170], R11 ;  /* 0x00005c000e217a10 */ /* 0x000fe20007b5e00b */
[----:B------:R-:W-:Y:S01]  /*06b0*/  IMAD.HI R12, R12, 0x2, RZ ;  /* 0x000000020c0c7827 */ /* 0x000fe200078e02ff */
[----:B------:R-:W-:-:S02]  /*06c0*/  LOP3.LUT R14, R7, 0x10, RZ, 0xc0, !PT ;  /* 0x00000010070e7812 */ /* 0x000fc400078ec0ff */
[----:B------:R-:W-:Y:S01]  /*06d0*/  LOP3.LUT R11, R7, 0x3, RZ, 0xc0, !PT ;  /* 0x00000003070b7812 */ /* 0x000fe200078ec0ff */
[----:B------:R-:W-:Y:S01]  /*06e0*/  IMAD.MOV.U32 R43, RZ, RZ, -0x800000 ;  /* 0xff800000ff2b7424 */ /* 0x000fe200078e00ff */
[----:B------:R-:W-:Y:S01]  /*06f0*/  LOP3.LUT R13, R13, 0x90, RZ, 0xc0, !PT ;  /* 0x000000900d0d7812 */ /* 0x000fe200078ec0ff */
[----:B------:R-:W-:Y:S01]  /*0700*/  IMAD.MOV.U32 R44, RZ, RZ, -0x800000 ;  /* 0xff800000ff2c7424 */ /* 0x000fe200078e00ff */
[----:B------:R-:W-:Y:S01]  /*0710*/  LEA R34, R9, R14, 0x1 ;  /* 0x0000000e09227211 */ /* 0x000fe200078e08ff */
[----:B------:R-:W-:Y:S01]  /*0720*/  IMAD R14, R11, 0x2, R14 ;  /* 0x000000020b0e7824 */ /* 0x000fe200078e020e */
[----:B------:R-:W-:Y:S02]  /*0730*/  LOP3.LUT R13, R13, 0x10, R8, 0x78, !PT ;  /* 0x000000100d0d7812 */ /* 0x000fe400078e7808 */
[----:B------:R-:W-:Y:S01]  /*0740*/  IADD3.X R37, R12, c[0x0][0x174], R3, P2, P3 ;  /* 0x00005d000c257a10 */ /* 0x000fe200017e6403 */
[----:B------:R-:W-:Y:S01]  /*0750*/  IMAD.SHL.U32 R12, R9, 0x10, RZ ;  /* 0x00000010090c7824 */ /* 0x000fe200078e00ff */
[----:B------:R-:W-:Y:S01]  /*0760*/  SGXT.U32 R2, R2, 0x4 ;  /* 0x000000040202781a */ /* 0x000fe20000000000 */
[----:B------:R-:W-:Y:S01]  /*0770*/  IMAD.U32 R35, R14, 0x10, R13 ;  /* 0x000000100e237824 */ /* 0x000fe200078e000d */
[----:B------:R-:W-:-:S02]  /*0780*/  SHF.R.S32.HI R13, RZ, 0x6, R7 ;  /* 0x00000006ff0d7819 */ /* 0x000fc40000011407 */
[----:B------:R-:W-:Y:S01]  /*0790*/  LOP3.LUT R3, R12, 0xe0, R7, 0x78, !PT ;  /* 0x000000e00c037812 */ /* 0x000fe200078e7807 */
[C---:B------:R-:W-:Y:S01]  /*07a0*/  IMAD R36, R2.reuse, c[0x0][0x1a4], RZ ;  /* 0x0000690002247a24 */ /* 0x040fe200078e02ff */
[----:B------:R-:W-:Y:S01]  /*07b0*/  SGXT R13, R13, 0x1 ;  /* 0x000000010d0d781a */ /* 0x000fe20000000200 */
[----:B------:R-:W-:Y:S01]  /*07c0*/  IMAD R2, R2, c[0x0][0x1b8], RZ ;  /* 0x00006e0002027a24 */ /* 0x000fe200078e02ff */
[--C-:B------:R-:W-:Y:S02]  /*07d0*/  LOP3.LUT R3, R3, 0x10, R8.reuse, 0x78, !PT ;  /* 0x0000001003037812 */ /* 0x100fe400078e7808 */
[----:B------:R-:W-:Y:S02]  /*07e0*/  LEA R32, P0, R36, R17, 0x1 ;  /* 0x0000001124207211 */ /* 0x000fe400078008ff */
[----:B------:R-:W-:Y:S01]  /*07f0*/  LEA R33, P1, R2, R33, 0x1 ;  /* 0x0000002102217211 */ /* 0x000fe200078208ff */
[----:B------:R-:W-:Y:S01]  /*0800*/  IMAD.U32 R34, R34, 0x80, R3 ;  /* 0x0000008022227824 */ /* 0x000fe200078e0003 */
[----:B------:R-:W-:Y:S01]  /*0810*/  LOP3.LUT R21, R13, 0x90, RZ, 0xc0, !PT ;  /* 0x000000900d157812 */ /* 0x000fe200078ec0ff */
[----:B------:R-:W-:Y:S01]  /*0820*/  CS2R R16, SRZ ;  /* 0x0000000000107805 */ /* 0x000fe2000001ff00 */
[----:B------:R-:W-:Y:S01]  /*0830*/  LEA.HI.X.SX32 R36, R36, R15, 0x1, P0 ;  /* 0x0000000f24247211 */ /* 0x000fe200000f0eff */
[----:B------:R-:W-:Y:S01]  /*0840*/  CS2R R12, SRZ ;  /* 0x00000000000c7805 */ /* 0x000fe2000001ff00 */
[----:B------:R-:W-:Y:S01]  /*0850*/  LEA.HI.X.SX32 R37, R2, R37, 0x1, P1 ;  /* 0x0000002502257211 */ /* 0x000fe200008f0eff */
[----:B------:R-:W-:Y:S01]  /*0860*/  IMAD.MOV.U32 R2, RZ, RZ, 0x3f800000 ;  /* 0x3f800000ff027424 */ /* 0x000fe200078e00ff */
[----:B------:R-:W-:Y:S01]  /*0870*/  MOV R3, 0x3f800000 ;  /* 0x3f80000000037802 */ /* 0x000fe20000000f00 */
[----:B------:R-:W-:Y:S01]  /*0880*/  CS2R R14, SRZ ;  /* 0x00000000000e7805 */ /* 0x000fe2000001ff00 */
[----:B------:R-:W-:-:S02]  /*0890*/  LOP3.LUT R40, R21, 0x17e, R8, 0x78, !PT ;  /* 0x0000017e15287812 */ /* 0x000fc400078e7808 */
.L_x_1:
[----:B------:R-:W-:-:S04]  /*08a0*/  LEA R46, P0, R39, R32, 0x1 ;  /* 0x00000020272e7211 */ /* 0x000fc800078008ff */
[----:B------:R-:W-:-:S06]  /*08b0*/  LEA.HI.X.SX32 R47, R39, R36, 0x1, P0 ;  /* 0x00000024272f7211 */ /* 0x000fcc00000f0eff */
[----:B------:R0:W2:Y:S04]  /*08c0*/  LDG.E.U16 R47, [R46.64] ;  /* 0x000000062e2f7981 */ /* 0x0000a8000c1e1500 */
[----:B------:R-:W-:Y:S01]  /*08d0*/  BAR.SYNC.DEFER_BLOCKING 0x0 ;  /* 0x0000000000007b1d */ /* 0x000fe20000010000 */
[----:B------:R-:W-:-:S04]  /*08e0*/  LEA R48, P0, R38, R33, 0x1 ;  /* 0x0000002126307211 */ /* 0x000fc800078008ff */
[----:B------:R-:W-:Y:S02]  /*08f0*/  LEA.HI.X.SX32 R49, R38, R37, 0x1, P0 ;  /* 0x0000002526317211 */ /* 0x000fe400000f0eff */
[----:B0-----:R-:W-:-:S04]  /*0900*/  LEA R46, P0, R11, UR4, 0x1 ;  /* 0x000000040b2e7c11 */ /* 0x001fc8000f8008ff */
[----:B------:R-:W-:Y:S02]  /*0910*/  IADD3.X R50, RZ, UR5, RZ, P0, !PT ;  /* 0x00000005ff327c10 */ /* 0x000fe400087fe4ff */
[----:B------:R-:W-:-:S04]  /*0920*/  ISETP.GT.U32.AND P0, PT, R46, R10, PT ;  /* 0x0000000a2e00720c */ /* 0x000fc80003f04070 */
[----:B------:R-:W-:Y:S01]  /*0930*/  ISETP.GT.U32.AND.EX P0, PT, R50, RZ, PT, P0 ;  /* 0x000000ff3200720c */ /* 0x000fe20003f04100 */
[----:B--2---:R-:W-:Y:S04]  /*0940*/  STS.U16 [R40+0x1000], R47 ;  /* 0x0010002f28007388 */ /* 0x004fe80000000400 */
[----:B------:R-:W-:Y:S06]  /*0950*/  BAR.SYNC.DEFER_BLOCKING 0x0 ;  /* 0x0000000000007b1d */ /* 0x000fec0000010000 */
[----:B------:R0:W2:Y:S01]  /*0960*/  LDG.E.U16 R45, [R48.64] ;  /* 0x00000006302d7981 */ /* 0x0000a2000c1e1500 */
[----:B------:R-:W-:-:S03]  /*0970*/  UIADD3 UR4, UP0, UR4, 0x10, URZ ;  /* 0x0000001004047890 */ /* 0x000fc6000ff1e03f */
[----:B------:R-:W-:Y:S01]  /*0980*/  LDSM.16.MT88.4 R20, [R34] ;  /* 0x000000002214783b */ /* 0x000fe20000004200 */
[----:B------:R-:W-:-:S03]  /*0990*/  UIADD3.X UR5, URZ, UR5, URZ, UP0, !UPT ;  /* 0x000000053f057290 */ /* 0x000fc600087fe43f */
[----:B------:R-:W1:Y:S04]  /*09a0*/  LDSM.16.M88.4 R24, [R35+0x1000] ;  /* 0x001000002318783b */ /* 0x000e680000000200 */
[----:B------:R-:W-:Y:S01]  /*09b0*/  BAR.SYNC.DEFER_BLOCKING 0x0 ;  /* 0x0000000000007b1d */ /* 0x000fe20000010000 */
[C---:B-1----:R-:W-:Y:S07]  /*09c0*/  HMMA.16816.F32 R28, R20.reuse, R24, RZ ;  /* 0x00000018141c723c */ /* 0x042fee00000018ff */
[C---:B------:R-:W-:Y:S01]  /*09d0*/  IADD3 R25, P2, R46.reuse, 0x8, RZ ;  /* 0x000000082e197810 */ /* 0x040fe20007f5e0ff */
[----:B------:R-:W-:Y:S03]  /*09e0*/  HMMA.16816.F32 R20, R20, R26, RZ ;  /* 0x0000001a1414723c */ /* 0x000fe600000018ff */
[-C--:B------:R-:W-:Y:S01]  /*09f0*/  ISETP.GT.U32.AND P1, PT, R25, R10.reuse, PT ;  /* 0x0000000a1900720c */ /* 0x080fe20003f24070 */
[----:B------:R-:W-:Y:S01]  /*0a00*/  IMAD.X R24, RZ, RZ, R50, P2 ;  /* 0x000000ffff187224 */ /* 0x000fe200010e0632 */
[----:B------:R-:W-:-:S02]  /*0a10*/  ISETP.GE.U32.AND P2, PT, R46, R10, PT ;  /* 0x0000000a2e00720c */ /* 0x000fc40003f46070 */
[----:B------:R-:W-:Y:S02]  /*0a20*/  IADD3 R26, P4, R46, 0x9, RZ ;  /* 0x000000092e1a7810 */ /* 0x000fe40007f9e0ff */
[----:B------:R-:W-:Y:S02]  /*0a30*/  ISETP.GE.U32.AND.EX P2, PT, R50, RZ, PT, P2 ;  /* 0x000000ff3200720c */ /* 0x000fe40003f46120 */
[----:B------:R-:W-:Y:S01]  /*0a40*/  ISETP.GT.U32.AND.EX P1, PT, R24, RZ, PT, P1 ;  /* 0x000000ff1800720c */ /* 0x000fe20003f24110 */
[----:B------:R-:W-:Y:S01]  /*0a50*/  IMAD.X R47, RZ, RZ, R50, P4 ;  /* 0x000000ffff2f7224 */ /* 0x000fe200020e0632 */
[----:B------:R-:W-:-:S03]  /*0a60*/  ISETP.GT.U32.AND P3, PT, R26, R10, PT ;  /* 0x0000000a1a00720c */ /* 0x000fc60003f64070 */
[----:B------:R-:W-:Y:S02]  /*0a70*/  FMUL R25, R28, c[0x0][0x188] ;  /* 0x000062001c197a20 */ /* 0x000fe40000400000 */
[----:B------:R-:W-:Y:S02]  /*0a80*/  FMUL R29, R29, c[0x0][0x188] ;  /* 0x000062001d1d7a20 */ /* 0x000fe40000400000 */
[----:B------:R-:W-:Y:S01]  /*0a90*/  FMUL R30, R30, c[0x0][0x188] ;  /* 0x000062001e1e7a20 */ /* 0x000fe20000400000 */
[----:B------:R-:W-:-:S03]  /*0aa0*/  FSEL R25, R25, -INF , !P0 ;  /* 0xff80000019197808 */ /* 0x000fc60004000000 */
[----:B------:R-:W-:Y:S01]  /*0ab0*/  FMUL R27, R20, c[0x0][0x188] ;  /* 0x00006200141b7a20 */ /* 0x000fe20000400000 */
[----:B------:R-:W-:Y:S01]  /*0ac0*/  FSEL R20, R29, -INF , !P2 ;  /* 0xff8000001d147808 */ /* 0x000fe20005000000 */
[----:B------:R-:W-:Y:S01]  /*0ad0*/  FMUL R21, R21, c[0x0][0x188] ;  /* 0x0000620015157a20 */ /* 0x000fe20000400000 */
[----:B------:R-:W-:Y:S01]  /*0ae0*/  ISETP.GT.U32.AND.EX P2, PT, R47, RZ, PT, P3 ;  /* 0x000000ff2f00720c */ /* 0x000fe20003f44130 */
[----:B------:R-:W-:Y:S01]  /*0af0*/  FMUL R23, R23, c[0x0][0x188] ;  /* 0x0000620017177a20 */ /* 0x000fe20000400000 */
[----:B------:R-:W-:Y:S02]  /*0b00*/  FSEL R27, R27, -INF , !P1 ;  /* 0xff8000001b1b7808 */ /* 0x000fe40004800000 */
[----:B------:R-:W-:Y:S02]  /*0b10*/  FMNMX R24, R25, R20, !PT ;  /* 0x0000001419187209 */ /* 0x000fe40007800000 */
[----:B------:R-:W-:Y:S02]  /*0b20*/  FSEL R21, R21, -INF , !P2 ;  /* 0xff80000015157808 */ /* 0x000fe40005000000 */
[----:B------:R-:W-:-:S02]  /*0b30*/  FMNMX R24, R27, R24, !PT ;  /* 0x000000181b187209 */ /* 0x000fc40007800000 */
[CC--:B------:R-:W-:Y:S02]  /*0b40*/  ISETP.GT.U32.AND P1, PT, R46.reuse, R41.reuse, PT ;  /* 0x000000292e00720c */ /* 0x0c0fe40003f24070 */
[-C--:B------:R-:W-:Y:S02]  /*0b50*/  ISETP.GE.U32.AND P3, PT, R46, R41.reuse, PT ;  /* 0x000000292e00720c */ /* 0x080fe40003f66070 */
[----:B------:R-:W-:Y:S01]  /*0b60*/  FMNMX R28, R21, R24, !PT ;  /* 0x00000018151c7209 */ /* 0x000fe20007800000 */
[----:B------:R-:W-:Y:S01]  /*0b70*/  FMUL R24, R31, c[0x0][0x188] ;  /* 0x000062001f187a20 */ /* 0x000fe20000400000 */
[C---:B------:R-:W-:Y:S02]  /*0b80*/  ISETP.GT.U32.AND.EX P1, PT, R50.reuse, RZ, PT, P1 ;  /* 0x000000ff3200720c */ /* 0x040fe40003f24110 */
[----:B------:R-:W-:Y:S01]  /*0b90*/  ISETP.GE.U32.AND.EX P2, PT, R50, RZ, PT, P3 ;  /* 0x000000ff3200720c */ /* 0x000fe20003f46130 */
[----:B------:R-:W1:Y:S01]  /*0ba0*/  SHFL.BFLY PT, R31, R28, 0x2, 0x1f ;  /* 0x0c401f001c1f7f89 */ /* 0x000e6200000e0000 */
[----:B------:R-:W-:Y:S01]  /*0bb0*/  ISETP.GT.U32.AND P3, PT, R26, R41, PT ;  /* 0x000000291a00720c */ /* 0x000fe20003f64070 */
[----:B------:R-:W-:Y:S01]  /*0bc0*/  FMUL R26, R22, c[0x0][0x188] ;  /* 0x00006200161a7a20 */ /* 0x000fe20000400000 */
[----:B------:R-:W-:-:S02]  /*0bd0*/  FSEL R22, R30, -INF , !P1 ;  /* 0xff8000001e167808 */ /* 0x000fc40004800000 */
[----:B------:R-:W-:Y:S02]  /*0be0*/  FSEL R24, R24, -INF , !P2 ;  /* 0xff80000018187808 */ /* 0x000fe40005000000 */
[----:B------:R-:W-:Y:S02]  /*0bf0*/  ISETP.GT.U32.AND.EX P1, PT, R47, RZ, PT, P3 ;  /* 0x000000ff2f00720c */ /* 0x000fe40003f24130 */
[----:B------:R-:W-:Y:S02]  /*0c00*/  FSEL R30, R26, -INF , !P0 ;  /* 0xff8000001a1e7808 */ /* 0x000fe40004000000 */
[----:B------:R-:W-:Y:S02]  /*0c10*/  FMNMX R29, R22, R24, !PT ;  /* 0x00000018161d7209 */ /* 0x000fe40007800000 */
[----:B------:R-:W-:Y:S02]  /*0c20*/  FSEL R26, R23, -INF , !P1 ;  /* 0xff800000171a7808 */ /* 0x000fe40004800000 */
[----:B------:R-:W-:-:S02]  /*0c30*/  FMNMX R29, R30, R29, !PT ;  /* 0x0000001d1e1d7209 */ /* 0x000fc40007800000 */
[----:B------:R-:W-:Y:S02]  /*0c40*/  ISETP.LE.U32.AND P0, PT, R0, UR4, PT ;  /* 0x0000000400007c0c */ /* 0x000fe4000bf03070 */
[----:B------:R-:W-:-:S05]  /*0c50*/  FMNMX R29, R26, R29, !PT ;  /* 0x0000001d1a1d7209 */ /* 0x000fca0007800000 */
[----:B------:R-:W3:Y:S01]  /*0c60*/  SHFL.BFLY PT, R46, R29, 0x2, 0x1f ;  /* 0x0c401f001d2e7f89 */ /* 0x000ee200000e0000 */
[----:B-1----:R-:W-:-:S05]  /*0c70*/  FMNMX R31, R28, R31, !PT ;  /* 0x0000001f1c1f7209 */ /* 0x002fca0007800000 */
[----:B------:R-:W1:Y:S01]  /*0c80*/  SHFL.BFLY PT, R28, R31, 0x1, 0x1f ;  /* 0x0c201f001f1c7f89 */ /* 0x000e6200000e0000 */
[----:B---3--:R-:W-:-:S05]  /*0c90*/  FMNMX R46, R29, R46, !PT ;  /* 0x0000002e1d2e7209 */ /* 0x008fca0007800000 */
[----:B------:R-:W3:Y:S01]  /*0ca0*/  SHFL.BFLY PT, R23, R46, 0x1, 0x1f ;  /* 0x0c201f002e177f89 */ /* 0x000ee200000e0000 */
[----:B-1----:R-:W-:-:S04]  /*0cb0*/  FMNMX R28, R31, R28, !PT ;  /* 0x0000001c1f1c7209 */ /* 0x002fc80007800000 */
[----:B------:R-:W-:-:S05]  /*0cc0*/  FMNMX R28, R28, R43, !PT ;  /* 0x0000002b1c1c7209 */ /* 0x000fca0007800000 */
[--C-:B------:R-:W-:Y:S02]  /*0cd0*/  FADD R25, R25, -R28.reuse ;  /* 0x8000001c19197221 */ /* 0x100fe40000000000 */
[--C-:B------:R-:W-:Y:S02]  /*0ce0*/  FADD R27, R27, -R28.reuse ;  /* 0x8000001c1b1b7221 */ /* 0x100fe40000000000 */
[----:B------:R-:W-:Y:S02]  /*0cf0*/  FMUL R47, R25, 1.4426950216293334961 ;  /* 0x3fb8aa3b192f7820 */ /* 0x000fe40000400000 */
[----:B------:R-:W-:Y:S02]  /*0d00*/  FADD R25, R20, -R28 ;  /* 0x8000001c14197221 */ /* 0x000fe40000000000 */
[----:B------:R-:W-:Y:S01]  /*0d10*/  MUFU.EX2 R20, R47 ;  /* 0x0000002f00147308 */ /* 0x000fe20000000800 */
[----:B------:R-:W-:Y:S02]  /*0d20*/  FMUL R27, R27, 1.4426950216293334961 ;  /* 0x3fb8aa3b1b1b7820 */ /* 0x000fe40000400000 */
[----:B0-----:R-:W-:-:S02]  /*0d30*/  FMUL R48, R25, 1.4426950216293334961 ;  /* 0x3fb8aa3b19307820 */ /* 0x001fc40000400000 */
[----:B------:R-:W-:Y:S01]  /*0d40*/  FADD R25, R21, -R28 ;  /* 0x8000001c15197221 */ /* 0x000fe20000000000 */
[----:B---3--:R-:W-:Y:S02]  /*0d50*/  FMNMX R29, R46, R23, !PT ;  /* 0x000000172e1d7209 */ /* 0x008fe40007800000 */
[----:B------:R0:W1:Y:S01]  /*0d60*/  MUFU.EX2 R23, R48 ;  /* 0x0000003000177308 */ /* 0x0000620000000800 */
[----:B------:R-:W-:Y:S01]  /*0d70*/  FMUL R49, R25, 1.4426950216293334961 ;  /* 0x3fb8aa3b19317820 */ /* 0x000fe20000400000 */
[----:B------:R-:W-:-:S05]  /*0d80*/  FMNMX R29, R29, R44, !PT ;  /* 0x0000002c1d1d7209 */ /* 0x000fca0007800000 */
[--C-:B------:R-:W-:Y:S01]  /*0d90*/  FADD R25, R22, -R29.reuse ;  /* 0x8000001d16197221 */ /* 0x100fe20000000000 */
[----:B------:R-:W3:Y:S01]  /*0da0*/  MUFU.EX2 R21, R27 ;  /* 0x0000001b00157308 */ /* 0x000ee20000000800 */
[--C-:B------:R-:W-:Y:S02]  /*0db0*/  FADD R24, R24, -R29.reuse ;  /* 0x8000001d18187221 */ /* 0x100fe40000000000 */
[----:B------:R-:W-:Y:S02]  /*0dc0*/  FMUL R25, R25, 1.4426950216293334961 ;  /* 0x3fb8aa3b19197820 */ /* 0x000fe40000400000 */
[----:B------:R-:W-:Y:S02]  /*0dd0*/  FMUL R24, R24, 1.4426950216293334961 ;  /* 0x3fb8aa3b18187820 */ /* 0x000fe40000400000 */
[--C-:B------:R-:W-:Y:S01]  /*0de0*/  FADD R30, R30, -R29.reuse ;  /* 0x8000001d1e1e7221 */ /* 0x100fe20000000000 */
[----:B------:R3:W-:Y:S01]  /*0df0*/  MUFU.EX2 R31, R25 ;  /* 0x00000019001f7308 */ /* 0x0007e20000000800 */
[----:B------:R-:W-:-:S02]  /*0e00*/  FADD R26, R26, -R29 ;  /* 0x8000001d1a1a7221 */ /* 0x000fc40000000000 */
[----:B------:R-:W-:Y:S02]  /*0e10*/  FMUL R30, R30, 1.4426950216293334961 ;  /* 0x3fb8aa3b1e1e7820 */ /* 0x000fe40000400000 */
[----:B0-----:R-:W-:Y:S02]  /*0e20*/  FMUL R48, R26, 1.4426950216293334961 ;  /* 0x3fb8aa3b1a307820 */ /* 0x001fe40000400000 */
[----:B-1----:R-:W-:Y:S01]  /*0e30*/  FADD R26, R20, R23 ;  /* 0x00000017141a7221 */ /* 0x002fe20000000000 */
[----:B------:R-:W0:Y:S01]  /*0e40*/  MUFU.EX2 R46, R24 ;  /* 0x00000018002e7308 */ /* 0x000e220000000800 */
[----:B------:R-:W-:Y:S02]  /*0e50*/  F2FP.PACK_AB R20, R23, R20 ;  /* 0x000000141714723e */ /* 0x000fe400000000ff */
[----:B---3--:R-:W-:-:S05]  /*0e60*/  FADD R25, R21, R26 ;  /* 0x0000001a15197221 */ /* 0x008fca0000000000 */
[----:B------:R1:W3:Y:S08]  /*0e70*/  MUFU.EX2 R47, R30 ;  /* 0x0000001e002f7308 */ /* 0x0002f00000000800 */
[----:B------:R-:W4:Y:S01]  /*0e80*/  MUFU.EX2 R48, R48 ;  /* 0x0000003000307308 */ /* 0x000f220000000800 */
[----:B0-----:R-:W-:Y:S02]  /*0e90*/  FADD R50, R31, R46 ;  /* 0x0000002e1f327221 */ /* 0x001fe40000000000 */
[----:B-1----:R-:W-:-:S02]  /*0ea0*/  FADD R30, -R28, R43 ;  /* 0x0000002b1c1e7221 */ /* 0x002fc40000000100 */
[----:B------:R-:W-:Y:S02]  /*0eb0*/  FADD R43, -R29, R44 ;  /* 0x0000002c1d2b7221 */ /* 0x000fe40000000100 */
[----:B------:R-:W-:Y:S01]  /*0ec0*/  FMUL R30, R30, 1.4426950216293334961 ;  /* 0x3fb8aa3b1e1e7820 */ /* 0x000fe20000400000 */
[----:B------:R-:W0:Y:S01]  /*0ed0*/  MUFU.EX2 R22, R49 ;  /* 0x0000003100167308 */ /* 0x000e220000000800 */
[----:B---3--:R-:W-:Y:S02]  /*0ee0*/  FADD R27, R47, R50 ;  /* 0x000000322f1b7221 */ /* 0x008fe40000000000 */
[----:B------:R-:W-:Y:S02]  /*0ef0*/  FMUL R43, R43, 1.4426950216293334961 ;  /* 0x3fb8aa3b2b2b7820 */ /* 0x000fe40000400000 */
[----:B----4-:R-:W-:-:S03]  /*0f00*/  FADD R50, R48, R27 ;  /* 0x0000001b30327221 */ /* 0x010fc60000000000 */
[----:B------:R-:W1:Y:S01]  /*0f10*/  MUFU.EX2 R30, R30 ;  /* 0x0000001e001e7308 */ /* 0x000e620000000800 */
[----:B------:R-:W-:Y:S01]  /*0f20*/  F2FP.PACK_AB R23, R48, R47 ;  /* 0x0000002f3017723e */ /* 0x000fe200000000ff */
[----:B------:R-:W-:Y:S01]  /*0f30*/  SHFL.BFLY PT, R51, R50, 0x2, 0x1f ;  /* 0x0c401f0032337f89 */ /* 0x000fe200000e0000 */
[----:B0-----:R-:W-:-:S05]  /*0f40*/  FADD R49, R22, R25 ;  /* 0x0000001916317221 */ /* 0x001fca0000000000 */
[----:B------:R-:W0:Y:S01]  /*0f50*/  MUFU.EX2 R43, R43 ;  /* 0x0000002b002b7308 */ /* 0x000e220000000800 */
[----:B------:R-:W-:Y:S02]  /*0f60*/  F2FP.PACK_AB R22, R22, R21 ;  /* 0x000000151616723e */ /* 0x000fe400000000ff */
[----:B------:R-:W-:Y:S01]  /*0f70*/  F2FP.PACK_AB R21, R46, R31 ;  /* 0x0000001f2e15723e */ /* 0x000fe200000000ff */
[----:B------:R-:W3:Y:S01]  /*0f80*/  SHFL.BFLY PT, R52, R49, 0x2, 0x1f ;  /* 0x0c401f0031347f89 */ /* 0x000ee200000e0000 */
[C---:B-1----:R-:W-:Y:S02]  /*0f90*/  FMUL R16, R30.reuse, R16 ;  /* 0x000000101e107220 */ /* 0x042fe40000400000 */
[C---:B------:R-:W-:Y:S02]  /*0fa0*/  FMUL R17, R30.reuse, R17 ;  /* 0x000000111e117220 */ /* 0x040fe40000400000 */
[C---:B------:R-:W-:Y:S02]  /*0fb0*/  FMUL R12, R30.reuse, R12 ;  /* 0x0000000c1e0c7220 */ /* 0x040fe40000400000 */
[----:B------:R-:W-:-:S02]  /*0fc0*/  FMUL R13, R30, R13 ;  /* 0x0000000d1e0d7220 */ /* 0x000fc40000400000 */
[C---:B0-----:R-:W-:Y:S02]  /*0fd0*/  FMUL R18, R43.reuse, R18 ;  /* 0x000000122b127220 */ /* 0x041fe40000400000 */
[C---:B------:R-:W-:Y:S02]  /*0fe0*/  FMUL R19, R43.reuse, R19 ;  /* 0x000000132b137220 */ /* 0x040fe40000400000 */
[C---:B------:R-:W-:Y:S02]  /*0ff0*/  FMUL R14, R43.reuse, R14 ;  /* 0x0000000e2b0e7220 */ /* 0x040fe40000400000 */
[----:B------:R-:W-:Y:S02]  /*1000*/  FMUL R15, R43, R15 ;  /* 0x0000000f2b0f7220 */ /* 0x000fe40000400000 */
[----:B---3--:R-:W-:-:S05]  /*1010*/  FADD R44, R49, R52 ;  /* 0x00000034312c7221 */ /* 0x008fca0000000000 */
[----:B------:R-:W0:Y:S04]  /*1020*/  SHFL.BFLY PT, R31, R44, 0x1, 0x1f ;  /* 0x0c201f002c1f7f89 */ /* 0x000e2800000e0000 */
[----:B--2---:R1:W-:Y:S01]  /*1030*/  STS.U16 [R40+0x1000], R45 ;  /* 0x0010002d28007388 */ /* 0x0043e20000000400 */
[----:B0-----:R-:W-:-:S03]  /*1040*/  FADD R31, R44, R31 ;  /* 0x0000001f2c1f7221 */ /* 0x001fc60000000000 */
[----:B------:R-:W-:Y:S01]  /*1050*/  BAR.SYNC.DEFER_BLOCKING 0x0 ;  /* 0x0000000000007b1d */ /* 0x000fe20000010000 */
[----:B------:R-:W-:Y:S02]  /*1060*/  IMAD.MOV.U32 R44, RZ, RZ, R29 ;  /* 0x000000ffff2c7224 */ /* 0x000fe400078e001d */
[----:B------:R-:W-:Y:S02]  /*1070*/  FFMA R3, R30, R3, R31 ;  /* 0x000000031e037223 */ /* 0x000fe4000000001f */
[----:B-1----:R-:W-:-:S05]  /*1080*/  FADD R45, R50, R51 ;  /* 0x00000033322d7221 */ /* 0x002fca0000000000 */
[----:B------:R-:W0:Y:S04]  /*1090*/  SHFL.BFLY PT, R46, R45, 0x1, 0x1f ;  /* 0x0c201f002d2e7f89 */ /* 0x000e2800000e0000 */
[----:B------:R-:W1:Y:S01]  /*10a0*/  LDSM.16.M88.4 R24, [R35+0x1000] ;  /* 0x001000002318783b */ /* 0x000e620000000200 */
[----:B0-----:R-:W-:-:S04]  /*10b0*/  FADD R46, R45, R46 ;  /* 0x0000002e2d2e7221 */ /* 0x001fc80000000000 */
[----:B------:R-:W-:Y:S02]  /*10c0*/  FFMA R2, R43, R2, R46 ;  /* 0x000000022b027223 */ /* 0x000fe4000000002e */
[----:B------:R-:W-:Y:S01]  /*10d0*/  IMAD.MOV.U32 R43, RZ, RZ, R28 ;  /* 0x000000ffff2b7224 */ /* 0x000fe200078e001c */
[C---:B-1----:R-:W-:Y:S08]  /*10e0*/  HMMA.16816.F32 R16, R20.reuse, R24, R16 ;  /* 0x000000181410723c */ /* 0x042ff00000001810 */
[----:B------:R-:W-:Y:S07]  /*10f0*/  HMMA.16816.F32 R12, R20, R26, R12 ;  /* 0x0000001a140c723c */ /* 0x000fee000000180c */
[----:B------:R-:W-:Y:S01]  /*1100*/  IMAD.U32 R21, RZ, RZ, UR5 ;  /* 0x00000005ff157e24 */ /* 0x000fe2000f8e00ff */
[----:B------:R-:W-:-:S04]  /*1110*/  MOV R20, 0x10 ;  /* 0x0000001000147802 */ /* 0x000fc80000000f00 */
[----:B------:R-:W-:Y:S01]  /*1120*/  ISETP.GE.U32.AND.EX P0, PT, R21, RZ, PT, P0 ;  /* 0x000000ff1500720c */ /* 0x000fe20003f06100 */
[C---:B------:R-:W-:Y:S02]  /*1130*/  IMAD R38, R20.reuse, c[0x0][0x1b4], R38 ;  /* 0x00006d0014267a24 */ /* 0x040fe400078e0226 */
[----:B------:R-:W-:-:S10]  /*1140*/  IMAD R39, R20, c[0x0][0x1a4], R39 ;  /* 0x0000690014277a24 */ /* 0x000fd400078e0227 */
[----:B------:R-:W-:Y:S05]  /*1150*/  @!P0 BRA `(.L_x_1) ;  /* 0xfffff74000008947 */ /* 0x000fea000383ffff */
.L_x_0:
[----:B------:R-:W-:Y:S01]  /*1160*/  IMAD.MOV.U32 R27, RZ, RZ, R3 ;  /* 0x000000ffff1b7224 */ /* 0x000fe200078e0003 */
[----:B------:R-:W-:Y:S01]  /*1170*/  MOV R21, R13 ;  /* 0x0000000d00157202 */ /* 0x000fe20000000f00 */
[----:B------:R-:W-:Y:S01]  /*1180*/  IMAD.MOV.U32 R32, RZ, RZ, R2 ;  /* 0x000000ffff207224 */ /* 0x000fe200078e0002 */
[----:B------:R-:W-:Y:S01]  /*1190*/  MOV R13, R15 ;  /* 0x0000000f000d7202 */ /* 0x000fe20000000f00 */
[C---:B------:R-:W-:Y:S01]  /*11a0*/  FMUL R2, R27.reuse, 8388608 ;  /* 0x4b0000001b027820 */ /* 0x040fe20000400000 */
[----:B------:R-:W-:Y:S01]  /*11b0*/  FSETP.GEU.AND P4, PT, R27, 1.175494350822287508e-38, PT ;  /* 0x008000001b00780b */ /* 0x000fe20003f8e000 */
[----:B------:R-:W-:Y:S01]  /*11c0*/  IMAD.SHL.U32 R15, R7, 0x4, RZ ;  /* 0x00000004070f7824 */ /* 0x000fe200078e00ff */
[----:B------:R-:W-:Y:S01]  /*11d0*/  FSETP.GEU.AND P3, PT, R32, 1.175494350822287508e-38, PT ;  /* 0x008000002000780b */ /* 0x000fe20003f6e000 */
[----:B------:R-:W-:Y:S01]  /*11e0*/  IMAD R22, R6, c[0x0][0x1c0], RZ ;  /* 0x0000700006167a24 */ /* 0x000fe200078e02ff */
[----:B------:R-:W-:Y:S01]  /*11f0*/  FSEL R2, R2, R27, !P4 ;  /* 0x0000001b02027208 */ /* 0x000fe20006000000 */
[----:B------:R-:W-:Y:S01]  /*1200*/  IMAD R24, R5, c[0x0][0x1c4], RZ ;  /* 0x0000710005187a24 */ /* 0x000fe200078e02ff */
[----:B------:R-:W-:Y:S01]  /*1210*/  LOP3.LUT R26, R7, 0x18, RZ, 0xc0, !PT ;  /* 0x00000018071a7812 */ /* 0x000fe200078ec0ff */
[----:B------:R-:W-:Y:S01]  /*1220*/  FMUL R3, R32, 8388608 ;  /* 0x4b00000020037820 */ /* 0x000fe20000400000 */
[----:B------:R-:W-:Y:S01]  /*1230*/  IADD3 R10, R2, -0x3f3504f3, RZ ;  /* 0xc0cafb0d020a7810 */ /* 0x000fe20007ffe0ff */
[----:B------:R-:W-:Y:S01]  /*1240*/  IMAD.MOV.U32 R20, RZ, RZ, R12 ;  /* 0x000000ffff147224 */ /* 0x000fe200078e000c */
[----:B------:R-:W-:Y:S01]  /*1250*/  LOP3.LUT R12, R15, 0x1c0, RZ, 0xc0, !PT ;  /* 0x000001c00f0c7812 */ /* 0x000fe200078ec0ff */
[----:B------:R-:W-:Y:S01]  /*1260*/  IMAD.SHL.U32 R0, R22, 0x2, RZ ;  /* 0x0000000216007824 */ /* 0x000fe200078e00ff */
[----:B------:R-:W-:Y:S01]  /*1270*/  LOP3.LUT R23, R10, 0xff800000, RZ, 0xc0, !PT ;  /* 0xff8000000a177812 */ /* 0x000fe200078ec0ff */
[C---:B------:R-:W-:Y:S01]  /*1280*/  IMAD.SHL.U32 R11, R24.reuse, 0x2, RZ ;  /* 0x00000002180b7824 */ /* 0x040fe200078e00ff */
[----:B------:R-:W-:Y:S01]  /*1290*/  SHF.R.S32.HI R10, RZ, 0x5, R7 ;  /* 0x00000005ff0a7819 */ /* 0x000fe20000011407 */
[----:B------:R-:W-:Y:S01]  /*12a0*/  IMAD R30, R9, 0x8, R12 ;  /* 0x00000008091e7824 */ /* 0x000fe200078e020c */
[----:B------:R-:W-:Y:S01]  /*12b0*/  LOP3.LUT R15, R15, 0x7c, RZ, 0xc0, !PT ;  /* 0x0000007c0f0f7812 */ /* 0x000fe200078ec0ff */
[----:B------:R-:W-:Y:S01]  /*12c0*/  IMAD.HI R24, R24, 0x2, RZ ;  /* 0x0000000218187827 */ /* 0x000fe200078e02ff */
[----:B------:R-:W-:Y:S01]  /*12d0*/  FSEL R3, R3, R32, !P3 ;  /* 0x0000002003037208 */ /* 0x000fe20005800000 */
[----:B------:R-:W-:Y:S01]  /*12e0*/  BAR.SYNC.DEFER_BLOCKING 0x0 ;  /* 0x0000000000007b1d */ /* 0x000fe20000010000 */
[----:B------:R-:W-:Y:S01]  /*12f0*/  SGXT R10, R10, 0x1 ;  /* 0x000000010a0a781a */ /* 0x000fe20000000200 */
[----:B------:R-:W-:Y:S01]  /*1300*/  IMAD.MOV.U32 R33, RZ, RZ, c[0x0][0x1c8] ;  /* 0x00007200ff217624 */ /* 0x000fe200078e00ff */
[----:B------:R-:W-:-:S02]  /*1310*/  LOP3.LUT R15, R15, 0x180, R8, 0xf8, !PT ;  /* 0x000001800f0f7812 */ /* 0x000fc400078ef808 */
[----:B------:R-:W-:Y:S01]  /*1320*/  IADD3 R0, P5, P6, R11, c[0x0][0x178], R0 ;  /* 0x00005e000b007a10 */ /* 0x000fe20007ebe000 */
[----:B------:R-:W-:Y:S01]  /*1330*/  IMAD R11, R26, 0x8, R9 ;  /* 0x000000081a0b7824 */ /* 0x000fe200078e0209 */
[----:B------:R-:W-:Y:S01]  /*1340*/  IADD3 R12, R3, -0x3f3504f3, RZ ;  /* 0xc0cafb0d030c7810 */ /* 0x000fe20007ffe0ff */
[----:B------:R-:W-:Y:S01]  /*1350*/  IMAD.HI R9, R22, 0x2, RZ ;  /* 0x0000000216097827 */ /* 0x000fe200078e02ff */
[----:B------:R-:W-:Y:S02]  /*1360*/  LOP3.LUT R22, R15, 0x808, R10, 0x78, !PT ;  /* 0x000008080f167812 */ /* 0x000fe400078e780a */
[----:B------:R-:W-:Y:S02]  /*1370*/  FSETP.GT.AND P2, PT, |R27|, 8.50705917302346158658e+37, PT ;  /* 0x7e8000001b00780b */ /* 0x000fe40003f44200 */
[----:B------:R-:W-:Y:S02]  /*1380*/  FSEL R10, RZ, -23, P4 ;  /* 0xc1b80000ff0a7808 */ /* 0x000fe40002000000 */
[----:B------:R-:W-:-:S02]  /*1390*/  LOP3.LUT R12, R12, 0xff800000, RZ, 0xc0, !PT ;  /* 0xff8000000c0c7812 */ /* 0x000fc400078ec0ff */
[----:B------:R-:W-:Y:S02]  /*13a0*/  FSETP.GT.AND P4, PT, |R32|, 8.50705917302346158658e+37, PT ;  /* 0x7e8000002000780b */ /* 0x000fe40003f84200 */
[----:B------:R-:W-:Y:S01]  /*13b0*/  LEA R31, R11, R42, 0x2 ;  /* 0x0000002a0b1f7211 */ /* 0x000fe200078e10ff */
[----:B------:R-:W-:Y:S01]  /*13c0*/  I2F R25, R12 ;  /* 0x0000000c00197306 */ /* 0x000fe20000201400 */
[----:B------:R-:W-:Y:S02]  /*13d0*/  IADD3.X R9, R24, c[0x0][0x17c], R9, P5, P6 ;  /* 0x00005f0018097a10 */ /* 0x000fe40002fec409 */
[C---:B------:R-:W-:Y:S01]  /*13e0*/  FSETP.GEU.AND P1, PT, |R27|.reuse, 1.175494350822287508e-38, PT ;  /* 0x008000001b00780b */ /* 0x040fe20003f2e200 */
[----:B------:R-:W-:Y:S01]  /*13f0*/  @P2 FMUL R27, R27, 0.25 ;  /* 0x3e8000001b1b2820 */ /* 0x000fe20000400000 */
[----:B------:R-:W-:Y:S01]  /*1400*/  FSEL R24, RZ, -23, P3 ;  /* 0xc1b80000ff187808 */ /* 0x000fe20001800000 */
[----:B------:R-:W-:Y:S01]  /*1410*/  @P2 FMUL R17, R17, 0.25 ;  /* 0x3e80000011112820 */ /* 0x000fe20000400000 */
[C---:B------:R-:W-:Y:S01]  /*1420*/  FSETP.GEU.AND P3, PT, |R32|.reuse, 1.175494350822287508e-38, PT ;  /* 0x008000002000780b */ /* 0x040fe20003f6e200 */
[----:B------:R0:W1:Y:S01]  /*1430*/  I2F R11, R23 ;  /* 0x00000017000b7306 */ /* 0x0000620000201400 */
[----:B------:R-:W-:Y:S01]  /*1440*/  SHF.R.U32.HI R26, RZ, 0x1, R26 ;  /* 0x00000001ff1a7819 */ /* 0x000fe2000001161a */
[----:B------:R-:W-:Y:S01]  /*1450*/  @P4 FMUL R32, R32, 0.25 ;  /* 0x3e80000020204820 */ /* 0x000fe20000400000 */
[----:B------:R-:W-:Y:S01]  /*1460*/  LOP3.LUT P0, RZ, R7, 0x80, RZ, 0xc0, !PT ;  /* 0x0000008007ff7812 */ /* 0x000fe2000780c0ff */
[----:B------:R-:W-:Y:S01]  /*1470*/  @P2 FMUL R21, R21, 0.25 ;  /* 0x3e80000015152820 */ /* 0x000fe20000400000 */
[----:B------:R-:W-:Y:S01]  /*1480*/  SHF.R.U32.HI R7, RZ, 0x1, R7 ;  /* 0x00000001ff077819 */ /* 0x000fe20000011607 */
[----:B------:R-:W-:Y:S01]  /*1490*/  IMAD.U32 R15, R31, 0x4, R26 ;  /* 0x000000041f0f7824 */ /* 0x000fe200078e001a */
[----:B------:R-:W-:Y:S01]  /*14a0*/  MOV R31, 0x3dc6b27f ;  /* 0x3dc6b27f001f7802 */ /* 0x000fe20000000f00 */
[----:B------:R-:W-:Y:S01]  /*14b0*/  @!P1 FMUL R27, R27, 16777216 ;  /* 0x4b8000001b1b9820 */ /* 0x000fe20000400000 */
[----:B------:R-:W-:Y:S01]  /*14c0*/  LOP3.LUT R7, R7, 0x4, RZ, 0xc0, !PT ;  /* 0x0000000407077812 */ /* 0x000fe200078ec0ff */
[----:B0-----:R-:W-:Y:S01]  /*14d0*/  IMAD.IADD R23, R2, 0x1, -R23 ;  /* 0x0000000102177824 */ /* 0x001fe200078e0a17 */
[----:B------:R-:W-:Y:S01]  /*14e0*/  LOP3.LUT R8, R8, 0x1f8, RZ, 0xc0, !PT ;  /* 0x000001f808087812 */ /* 0x000fe200078ec0ff */
[----:B------:R-:W-:Y:S01]  /*14f0*/  @!P3 FMUL R32, R32, 16777216 ;  /* 0x4b8000002020b820 */ /* 0x000fe20000400000 */
[----:B------:R-:W0:Y:S01]  /*1500*/  MUFU.RCP R26, R27 ;  /* 0x0000001b001a7308 */ /* 0x000e220000001000 */
[----:B------:R-:W-:-:S02]  /*1510*/  FADD R23, R23, -1 ;  /* 0xbf80000017177421 */ /* 0x000fc40000000000 */
[----:B-1----:R-:W-:Y:S02]  /*1520*/  FFMA.FTZ R10, R11, 1.1920928955078125e-07, R10 ;  /* 0x340000000b0a7823 */ /* 0x002fe4000001000a */
[----:B------:R-:W-:Y:S02]  /*1530*/  FFMA.FTZ R11, R25, 1.1920928955078125e-07, R24 ;  /* 0x34000000190b7823 */ /* 0x000fe40000010018 */
[C---:B------:R-:W-:Y:S01]  /*1540*/  FFMA.FTZ R24, R23.reuse, R31, -0.16845393180847167969 ;  /* 0xbe2c7f3017187423 */ /* 0x040fe2000001001f */
[----:B------:R-:W1:Y:S01]  /*1550*/  MUFU.RCP R25, R32 ;  /* 0x0000002000197308 */ /* 0x000e620000001000 */
[----:B------:R-:W-:Y:S02]  /*1560*/  @P2 FMUL R20, R20, 0.25 ;  /* 0x3e80000014142820 */ /* 0x000fe40000400000 */
[----:B------:R-:W-:Y:S02]  /*1570*/  FFMA.FTZ R24, R23, R24, 0.1716887056827545166 ;  /* 0x3e2fcf2a17187423 */ /* 0x000fe40000010018 */
[----:B------:R-:W-:Y:S01]  /*1580*/  @P2 FMUL R16, R16, 0.25 ;  /* 0x3e80000010102820 */ /* 0x000fe20000400000 */
[----:B------:R-:W-:Y:S01]  /*1590*/  ISETP.GE.U32.AND P2, PT, R2, 0x7f800000, PT ;  /* 0x7f8000000200780c */ /* 0x000fe20003f46070 */
[----:B------:R-:W-:-:S02]  /*15a0*/  @P4 FMUL R14, R14, 0.25 ;  /* 0x3e8000000e0e4820 */ /* 0x000fc40000400000 */
[----:B------:R-:W-:Y:S02]  /*15b0*/  @P4 FMUL R18, R18, 0.25 ;  /* 0x3e80000012124820 */ /* 0x000fe40000400000 */
[----:B------:R-:W-:Y:S02]  /*15c0*/  @P4 FMUL R13, R13, 0.25 ;  /* 0x3e8000000d0d4820 */ /* 0x000fe40000400000 */
[----:B------:R-:W-:Y:S02]  /*15d0*/  @P4 FMUL R19, R19, 0.25 ;  /* 0x3e80000013134820 */ /* 0x000fe40000400000 */
[----:B------:R-:W-:Y:S02]  /*15e0*/  @!P1 FMUL R17, R17, 16777216 ;  /* 0x4b80000011119820 */ /* 0x000fe40000400000 */
[----:B------:R-:W-:Y:S02]  /*15f0*/  FFMA.FTZ R24, R23, R24, -0.17900948226451873779 ;  /* 0xbe374e4317187423 */ /* 0x000fe40000010018 */
[----:B------:R-:W-:-:S02]  /*1600*/  @!P1 FMUL R21, R21, 16777216 ;  /* 0x4b80000015159820 */ /* 0x000fc40000400000 */
[----:B------:R-:W-:Y:S02]  /*1610*/  @!P1 FMUL R20, R20, 16777216 ;  /* 0x4b80000014149820 */ /* 0x000fe40000400000 */
[----:B------:R-:W-:Y:S01]  /*1620*/  @!P1 FMUL R16, R16, 16777216 ;  /* 0x4b80000010109820 */ /* 0x000fe20000400000 */
[----:B------:R-:W-:Y:S01]  /*1630*/  ISETP.GE.U32.AND P1, PT, R3, 0x7f800000, PT ;  /* 0x7f8000000300780c */ /* 0x000fe20003f26070 */
[----:B------:R-:W-:Y:S02]  /*1640*/  @!P3 FMUL R14, R14, 16777216 ;  /* 0x4b8000000e0eb820 */ /* 0x000fe40000400000 */
[----:B------:R-:W-:Y:S02]  /*1650*/  @!P3 FMUL R18, R18, 16777216 ;  /* 0x4b8000001212b820 */ /* 0x000fe40000400000 */
[----:B------:R-:W-:Y:S02]  /*1660*/  @!P3 FMUL R13, R13, 16777216 ;  /* 0x4b8000000d0db820 */ /* 0x000fe40000400000 */
[----:B------:R-:W-:-:S02]  /*1670*/  @!P3 FMUL R19, R19, 16777216 ;  /* 0x4b8000001313b820 */ /* 0x000fc40000400000 */
[----:B------:R-:W-:Y:S02]  /*1680*/  IMAD.IADD R7, R7, 0x1, R30 ;  /* 0x0000000107077824 */ /* 0x000fe400078e021e */
[C---:B0-----:R-:W-:Y:S02]  /*1690*/  FMUL R30, R26.reuse, R17 ;  /* 0x000000111a1e7220 */ /* 0x041fe40000400000 */
[----:B------:R-:W-:Y:S02]  /*16a0*/  FFMA.FTZ R24, R23, R24, 0.20512372255325317383 ;  /* 0x3e520bf417187423 */ /* 0x000fe40000010018 */
[C---:B------:R-:W-:Y:S02]  /*16b0*/  FMUL R21, R26.reuse, R21 ;  /* 0x000000151a157220 */ /* 0x040fe40000400000 */
[C---:B------:R-:W-:Y:S02]  /*16c0*/  FMUL R20, R26.reuse, R20 ;  /* 0x000000141a147220 */ /* 0x040fe40000400000 */
[----:B------:R-:W-:Y:S01]  /*16d0*/  FMUL R27, R26, R16 ;  /* 0x000000101a1b7220 */ /* 0x000fe20000400000 */
[----:B------:R-:W-:Y:S01]  /*16e0*/  F2FP.PACK_AB R21, R21, R30 ;  /* 0x0000001e1515723e */ /* 0x000fe200000000ff */
[----:B-1----:R-:W-:Y:S01]  /*16f0*/  FMUL R14, R25, R14 ;  /* 0x0000000e190e7220 */ /* 0x002fe20000400000 */
[----:B------:R-:W-:Y:S01]  /*1700*/  LOP3.LUT R26, R15, 0x8, RZ, 0x3c, !PT ;  /* 0x000000080f1a7812 */ /* 0x000fe200078e3cff */
[C---:B------:R-:W-:Y:S01]  /*1710*/  FMUL R17, R25.reuse, R18 ;  /* 0x0000001219117220 */ /* 0x040fe20000400000 */
[----:B------:R-:W-:Y:S01]  /*1720*/  F2FP.PACK_AB R27, R20, R27 ;  /* 0x0000001b141b723e */ /* 0x000fe200000000ff */
[C---:B------:R-:W-:Y:S01]  /*1730*/  FMUL R13, R25.reuse, R13 ;  /* 0x0000000d190d7220 */ /* 0x040fe20000400000 */
[----:B------:R-:W-:Y:S01]  /*1740*/  STS [R22+0x200], R21 ;  /* 0x0002001516007388 */ /* 0x000fe20000000800 */
[----:B------:R-:W-:Y:S01]  /*1750*/  FMUL R16, R25, R19 ;  /* 0x0000001319107220 */ /* 0x000fe20000400000 */
[----:B------:R-:W-:Y:S01]  /*1760*/  F2FP.PACK_AB R14, R14, R17 ;  /* 0x000000110e0e723e */ /* 0x000fe200000000ff */
[----:B------:R-:W-:Y:S01]  /*1770*/  FFMA.FTZ R24, R23, R24, -0.24046532809734344482 ;  /* 0xbe763c8b17187423 */ /* 0x000fe20000010018 */
[----:B------:R-:W-:Y:S01]  /*1780*/  LOP3.LUT R17, R22, 0x4, RZ, 0x3c, !PT ;  /* 0x0000000416117812 */ /* 0x000fe200078e3cff */
[----:B------:R-:W-:Y:S01]  /*1790*/  STS [R22], R27 ;  /* 0x0000001b16007388 */ /* 0x000fe20000000800 */
[----:B------:R-:W-:Y:S01]  /*17a0*/  F2FP.PACK_AB R16, R13, R16 ;  /* 0x000000100d10723e */ /* 0x000fe200000000ff */
[----:B------:R-:W-:Y:S01]  /*17b0*/  FFMA.FTZ R24, R23, R24, 0.28857114911079406738 ;  /* 0x3e93bf9917187423 */ /* 0x000fe20000010018 */
[----:B------:R-:W-:Y:S01]  /*17c0*/  LOP3.LUT R30, R15, 0xc, RZ, 0x3c, !PT ;  /* 0x0000000c0f1e7812 */ /* 0x000fe200078e3cff */
[----:B------:R0:W-:Y:S01]  /*17d0*/  STS [R17+0x400], R14 ;  /* 0x0004000e11007388 */ /* 0x0001e20000000800 */
[----:B------:R-:W-:-:S02]  /*17e0*/  IMAD.IADD R12, R3, 0x1, -R12 ;  /* 0x00000001030c7824 */ /* 0x000fc400078e0a0c */
[C---:B------:R-:W-:Y:S01]  /*17f0*/  FFMA.FTZ R24, R23.reuse, R24, -0.36067417263984680176 ;  /* 0xbeb8aa4917187423 */ /* 0x040fe20000010018 */
[----:B------:R1:W-:Y:S01]  /*1800*/  STS [R17+0x600], R16 ;  /* 0x0006001011007388 */ /* 0x0003e20000000800 */
[----:B------:R-:W-:Y:S02]  /*1810*/  IMAD R18, R4, c[0x0][0x1c8], RZ ;  /* 0x0000720004127a24 */ /* 0x000fe400078e02ff */
[----:B------:R-:W-:Y:S01]  /*1820*/  FFMA.FTZ R24, R23, R24, 0.48089820146560668945 ;  /* 0x3ef6384a17187423 */ /* 0x000fe20000010018 */
[----:B------:R-:W-:Y:S01]  /*1830*/  BAR.SYNC.DEFER_BLOCKING 0x0 ;  /* 0x0000000000007b1d */ /* 0x000fe20000010000 */
[----:B------:R-:W-:Y:S01]  /*1840*/  FADD R4, R12, -1 ;  /* 0xbf8000000c047421 */ /* 0x000fe20000000000 */
[----:B------:R-:W-:Y:S01]  /*1850*/  LEA R20, R33, R18, 0x1 ;  /* 0x0000001221147211 */ /* 0x000fe200078e08ff */
[C---:B------:R-:W-:Y:S01]  /*1860*/  FFMA.FTZ R24, R23.reuse, R24, -0.72134751081466674805 ;  /* 0xbf38aa3b17187423 */ /* 0x040fe20000010018 */
[-C--:B------:R-:W-:Y:S01]  /*1870*/  LEA R12, P3, R18, R0.reuse, 0x1 ;  /* 0x00000000120c7211 */ /* 0x080fe200078608ff */
[----:B------:R-:W-:Y:S01]  /*1880*/  FFMA.FTZ R13, R4, R31, -0.16845393180847167969 ;  /* 0xbe2c7f30040d7423 */ /* 0x000fe2000001001f */
[----:B0-----:R-:W-:Y:S01]  /*1890*/  LEA R14, P4, R20, R0, 0x1 ;  /* 0x00000000140e7211 */ /* 0x001fe200078808ff */
[----:B------:R-:W-:-:S02]  /*18a0*/  FMUL R24, R23, R24 ;  /* 0x0000001817187220 */ /* 0x000fc40000400000 */
[C---:B------:R-:W-:Y:S02]  /*18b0*/  FFMA.FTZ R13, R4.reuse, R13, 0.1716887056827545166 ;  /* 0x3e2fcf2a040d7423 */ /* 0x040fe4000001000d */
[C---:B------:R-:W-:Y:S02]  /*18c0*/  FMUL R24, R23.reuse, R24 ;  /* 0x0000001817187220 */ /* 0x040fe40000400000 */
[C---:B------:R-:W-:Y:S02]  /*18d0*/  FFMA.FTZ R13, R4.reuse, R13, -0.17900948226451873779 ;  /* 0xbe374e43040d7423 */ /* 0x040fe4000001000d */
[----:B------:R-:W-:Y:S01]  /*18e0*/  FFMA.FTZ R31, R23, 1.4426950216293334961, R24 ;  /* 0x3fb8aa3b171f7823 */ /* 0x000fe20000010018 */
[----:B------:R-:W-:Y:S01]  /*18f0*/  LOP3.LUT R23, R15, 0x4, RZ, 0x3c, !PT ;  /* 0x000000040f177812 */ /* 0x000fe200078e3cff */
[----:B------:R-:W-:Y:S02]  /*1900*/  IMAD R21, R33, 0x2, R20 ;  /* 0x0000000221157824 */ /* 0x000fe400078e0214 */
[----:B------:R-:W-:-:S02]  /*1910*/  FFMA.FTZ R13, R4, R13, 0.20512372255325317383 ;  /* 0x3e520bf4040d7423 */ /* 0x000fc4000001000d */
[----:B------:R-:W-:Y:S01]  /*1920*/  IMAD R22, R33, 0x2, R21 ;  /* 0x0000000221167824 */ /* 0x000fe200078e0215 */
[----:B-1----:R-:W-:Y:S01]  /*1930*/  LEA R16, P5, R21, R0, 0x1 ;  /* 0x0000000015107211 */ /* 0x002fe200078a08ff */
[----:B------:R-:W-:Y:S01]  /*1940*/  FFMA.FTZ R13, R4, R13, -0.24046532809734344482 ;  /* 0xbe763c8b040d7423 */ /* 0x000fe2000001000d */
[----:B------:R0:W1:Y:S01]  /*1950*/  LDS R35, [R15] ;  /* 0x000000000f237984 */ /* 0x0000620000000800 */
[----:B------:R-:W-:Y:S01]  /*1960*/  FADD R10, R10, R31 ;  /* 0x0000001f0a0a7221 */ /* 0x000fe20000000000 */
[C---:B------:R-:W-:Y:S01]  /*1970*/  LEA R24, R33.reuse, R22, 0x1 ;  /* 0x0000001621187211 */ /* 0x040fe200078e08ff */
[----:B------:R-:W-:Y:S01]  /*1980*/  FFMA.FTZ R17, R4, R13, 0.28857114911079406738 ;  /* 0x3e93bf9904117423 */ /* 0x000fe2000001000d */
[----:B------:R2:W3:Y:S01]  /*1990*/  LDS R37, [R23] ;  /* 0x0000000017257984 */ /* 0x0004e20000000800 */
[----:B------:R-:W-:Y:S02]  /*19a0*/  LEA.HI.X.SX32 R13, R18, R9, 0x1, P3 ;  /* 0x00000009120d7211 */ /* 0x000fe400018f0eff */
[----:B------:R-:W-:Y:S01]  /*19b0*/  FFMA.FTZ R19, R4, R17, -0.36067417263984680176 ;  /* 0xbeb8aa4904137423 */ /* 0x000fe20000010011 */
[----:B------:R-:W4:Y:S01]  /*19c0*/  LDS R39, [R26] ;  /* 0x000000001a277984 */ /* 0x000f220000000800 */
[C---:B------:R-:W-:Y:S01]  /*19d0*/  IMAD R25, R33.reuse, 0x2, R24 ;  /* 0x0000000221197824 */ /* 0x040fe200078e0218 */
[----:B0-----:R-:W-:Y:S01]  /*19e0*/  LEA.HI.X.SX32 R15, R20, R9, 0x1, P4 ;  /* 0x00000009140f7211 */ /* 0x001fe200020f0eff */
[----:B------:R-:W-:Y:S01]  /*19f0*/  FFMA.FTZ R19, R4, R19, 0.48089820146560668945 ;  /* 0x3ef6384a04137423 */ /* 0x000fe20000010013 */
[----:B------:R0:W5:Y:S01]  /*1a00*/  LDS R41, [R30] ;  /* 0x000000001e297984 */ /* 0x0001620000000800 */
[----:B------:R-:W-:Y:S01]  /*1a10*/  IMAD R27, R33, 0x2, R25 ;  /* 0x00000002211b7824 */ /* 0x000fe200078e0219 */
[-C--:B------:R-:W-:Y:S01]  /*1a20*/  LEA R20, P3, R22, R0.reuse, 0x1 ;  /* 0x0000000016147211 */ /* 0x080fe200078608ff */
[----:B--2---:R-:W-:Y:S01]  /*1a30*/  FFMA.FTZ R23, R4, R19, -0.72134751081466674805 ;  /* 0xbf38aa3b04177423 */ /* 0x004fe20000010013 */
[----:B------:R-:W-:-:S02]  /*1a40*/  LEA R18, P4, R24, R0, 0x1 ;  /* 0x0000000018127211 */ /* 0x000fc400078808ff */
[----:B------:R-:W-:Y:S01]  /*1a50*/  LEA.HI.X.SX32 R17, R21, R9, 0x1, P5 ;  /* 0x0000000915117211 */ /* 0x000fe200028f0eff */
[----:B------:R-:W-:Y:S01]  /*1a60*/  FMUL R23, R4, R23 ;  /* 0x0000001704177220 */ /* 0x000fe20000400000 */
[----:B0-----:R-:W-:Y:S02]  /*1a70*/  LEA R30, R33, R27, 0x1 ;  /* 0x0000001b211e7211 */ /* 0x001fe400078e08ff */
[----:B------:R-:W-:Y:S01]  /*1a80*/  LEA.HI.X.SX32 R21, R22, R9, 0x1, P3 ;  /* 0x0000000916157211 */ /* 0x000fe200018f0eff */
[----:B------:R-:W-:Y:S01]  /*1a90*/  FMUL R33, R4, R23 ;  /* 0x0000001704217220 */ /* 0x000fe20000400000 */
[----:B------:R-:W-:Y:S02]  /*1aa0*/  LEA.HI.X.SX32 R19, R24, R9, 0x1, P4 ;  /* 0x0000000918137211 */ /* 0x000fe400020f0eff */
[-C--:B------:R-:W-:Y:S01]  /*1ab0*/  LEA R22, P4, R27, R0.reuse, 0x1 ;  /* 0x000000001b167211 */ /* 0x080fe200078808ff */
[----:B------:R-:W-:Y:S01]  /*1ac0*/  FFMA.FTZ R4, R4, 1.4426950216293334961, R33 ;  /* 0x3fb8aa3b04047823 */ /* 0x000fe20000010021 */
[----:B------:R-:W-:-:S02]  /*1ad0*/  LEA R24, P3, R25, R0, 0x1 ;  /* 0x0000000019187211 */ /* 0x000fc400078608ff */
[C---:B------:R-:W-:Y:S01]  /*1ae0*/  LEA R26, P5, R30.reuse, R0, 0x1 ;  /* 0x000000001e1a7211 */ /* 0x040fe200078a08ff */
[----:B------:R-:W-:Y:S01]  /*1af0*/  @P1 IMAD.MOV.U32 R0, RZ, RZ, 0x7f800000 ;  /* 0x7f800000ff001424 */ /* 0x000fe200078e00ff */
[-C--:B------:R-:W-:Y:S01]  /*1b00*/  LEA.HI.X.SX32 R23, R27, R9.reuse, 0x1, P4 ;  /* 0x000000091b177211 */ /* 0x080fe200020f0eff */
[----:B------:R-:W-:Y:S01]  /*1b10*/  FADD R4, R11, R4 ;  /* 0x000000040b047221 */ /* 0x000fe20000000000 */
[-C--:B------:R-:W-:Y:S01]  /*1b20*/  LEA.HI.X.SX32 R25, R25, R9.reuse, 0x1, P3 ;  /* 0x0000000919197211 */ /* 0x080fe200018f0eff */
[----:B------:R-:W-:Y:S01]  /*1b30*/  @P1 FFMA.FTZ R4, R3, R0, +INF ;  /* 0x7f80000003041423 */ /* 0x000fe20000010000 */
[----:B------:R-:W-:Y:S01]  /*1b40*/  LEA.HI.X.SX32 R27, R30, R9, 0x1, P5 ;  /* 0x000000091e1b7211 */ /* 0x000fe200028f0eff */
[----:B------:R-:W-:Y:S01]  /*1b50*/  @P2 IMAD.MOV.U32 R9, RZ, RZ, 0x7f800000 ;  /* 0x7f800000ff092424 */ /* 0x000fe200078e00ff */
[C---:B------:R-:W-:Y:S01]  /*1b60*/  FSETP.NEU.AND P3, PT, R2.reuse, RZ, PT ;  /* 0x000000ff0200720b */ /* 0x040fe20003f6d000 */
[----:B-1----:R5:W-:Y:S02]  /*1b70*/  STG.E.U16 [R12.64], R35 ;  /* 0x000000230c007986 */ /* 0x002be4000c101506 */
[----:B------:R-:W-:Y:S01]  /*1b80*/  @P2 FFMA.FTZ R10, R2, R9, +INF ;  /* 0x7f800000020a2423 */ /* 0x000fe20000010009 */
[----:B------:R-:W-:-:S02]  /*1b90*/  PRMT R9, R35, 0x7632, R9 ;  /* 0x0000763223097816 */ /* 0x000fc40000000009 */
[----:B---3--:R-:W-:Y:S01]  /*1ba0*/  PRMT R0, R37, 0x7632, R0 ;  /* 0x0000763225007816 */ /* 0x008fe20000000000 */
[----:B------:R0:W-:Y:S01]  /*1bb0*/  STG.E.U16 [R14.64], R37 ;  /* 0x000000250e007986 */ /* 0x0001e2000c101506 */
[----:B------:R-:W-:Y:S02]  /*1bc0*/  FSETP.NEU.AND P2, PT, R3, RZ, PT ;  /* 0x000000ff0300720b */ /* 0x000fe40003f4d000 */
[----:B----4-:R-:W-:Y:S01]  /*1bd0*/  PRMT R11, R39, 0x7632, R11 ;  /* 0x00007632270b7816 */ /* 0x010fe2000000000b */
[----:B------:R0:W-:Y:S01]  /*1be0*/  STG.E.U16 [R16.64], R39 ;  /* 0x0000002710007986 */ /* 0x0001e2000c101506 */
[----:B------:R-:W-:Y:S02]  /*1bf0*/  FSEL R3, R10, -INF , P3 ;  /* 0xff8000000a037808 */ /* 0x000fe40001800000 */
[----:B-----5:R-:W-:Y:S01]  /*1c00*/  PRMT R13, R41, 0x7632, R13 ;  /* 0x00007632290d7816 */ /* 0x020fe2000000000d */
[----:B------:R0:W-:Y:S01]  /*1c10*/  STG.E.U16 [R20.64], R41 ;  /* 0x0000002914007986 */ /* 0x0001e2000c101506 */
[----:B------:R-:W-:Y:S01]  /*1c20*/  FSEL R4, R4, -INF , P2 ;  /* 0xff80000004047808 */ /* 0x000fe20001000000 */
[----:B------:R-:W-:-:S02]  /*1c30*/  FFMA R28, R3, 0.69314718246459960938, R28 ;  /* 0x3f317218031c7823 */ /* 0x000fc4000000001c */
[----:B------:R0:W-:Y:S02]  /*1c40*/  STG.E.U16 [R18.64], R9 ;  /* 0x0000000912007986 */ /* 0x0001e4000c101506 */
[----:B------:R-:W-:Y:S02]  /*1c50*/  FFMA R29, R4, 0.69314718246459960938, R29 ;  /* 0x3f317218041d7823 */ /* 0x000fe4000000001d */
[----:B------:R0:W-:Y:S04]  /*1c60*/  STG.E.U16 [R24.64], R0 ;  /* 0x0000000018007986 */ /* 0x0001e8000c101506 */
[----:B------:R0:W-:Y:S04]  /*1c70*/  STG.E.U16 [R22.64], R11 ;  /* 0x0000000b16007986 */ /* 0x0001e8000c101506 */
[----:B------:R0:W-:Y:S04]  /*1c80*/  STG.E.U16 [R26.64], R13 ;  /* 0x0000000d1a007986 */ /* 0x0001e8000c101506 */
[----:B------:R-:W-:Y:S06]  /*1c90*/  BAR.SYNC.DEFER_BLOCKING 0x0 ;  /* 0x0000000000007b1d */ /* 0x000fec0000010000 */
[----:B------:R0:W-:Y:S04]  /*1ca0*/  STS.64 [R8], R28 ;  /* 0x0000001c08007388 */ /* 0x0001e80000000a00 */
[----:B------:R-:W-:Y:S06]  /*1cb0*/  BAR.SYNC.DEFER_BLOCKING 0x0 ;  /* 0x0000000000007b1d */ /* 0x000fec0000010000 */
[----:B------:R-:W-:Y:S05]  /*1cc0*/  @P0 EXIT ;  /* 0x000000000000094d */ /* 0x000fea0003800000 */
[----:B0-----:R-:W0:Y:S01]  /*1cd0*/  LDS R7, [R7] ;  /* 0x0000000007077984 */ /* 0x001e220000000800 */
[----:B------:R-:W-:Y:S01]  /*1ce0*/  IMAD R6, R6, c[0x0][0x1cc], RZ ;  /* 0x0000730006067a24 */ /* 0x000fe200078e02ff */
[C---:B------:R-:W-:Y:S01]  /*1cf0*/  SHF.L.U32 R3, R5.reuse, 0x2, RZ ;  /* 0x0000000205037819 */ /* 0x040fe200000006ff */
[----:B------:R-:W-:-:S04]  /*1d00*/  IMAD.HI R5, R5, 0x4, RZ ;  /* 0x0000000405057827 */ /* 0x000fc800078e02ff */
[C---:B------:R-:W-:Y:S02]  /*1d10*/  IMAD.SHL.U32 R2, R6.reuse, 0x4, RZ ;  /* 0x0000000406027824 */ /* 0x040fe400078e00ff */
[----:B------:R-:W-:-:S03]  /*1d20*/  IMAD.HI R6, R6, 0x4, RZ ;  /* 0x0000000406067827 */ /* 0x000fc600078e02ff */
[----:B------:R-:W-:-:S04]  /*1d30*/  IADD3 R2, P0, P1, R3, c[0x0][0x180], R2 ;  /* 0x0000600003027a10 */ /* 0x000fc8000791e002 */
[----:B------:R-:W-:-:S05]  /*1d40*/  IADD3.X R3, R5, c[0x0][0x184], R6, P0, P1 ;  /* 0x0000610005037a10 */ /* 0x000fca00007e2406 */
[----:B0-----:R-:W-:Y:S01]  /*1d50*/  STG.E [R2.64], R7 ;  /* 0x0000000702007986 */ /* 0x001fe2000c101906 */
[----:B------:R-:W-:Y:S05]  /*1d60*/  EXIT ;  /* 0x000000000000794d */ /* 0x000fea0003800000 */
.L_x_2:
[----:B------:R-:W-:-:S00]  /*1d70*/  BRA `(.L_x_2) ;  /* 0xfffffff000007947 */ /* 0x000fc0000383ffff */
[----:B------:R-:W-:-:S00]  /*1d80*/  NOP ;  /* 0x0000000000007918 */ /* 0x000fc00000000000 */
[----:B------:R-:W-:-:S00]  /*1d90*/  NOP ;  /* 0x0000000000007918 */ /* 0x000fc00000000000 */
[----:B------:R-:W-:-:S00]  /*1da0*/  NOP ;  /* 0x0000000000007918 */ /* 0x000fc00000000000 */
[----:B------:R-:W-:-:S00]  /*1db0*/  NOP ;  /* 0x0000000000007918 */ /* 0x000fc00000000000 */
[----:B------:R-:W-:-:S00]  /*1dc0*/  NOP ;  /* 0x0000000000007918 */ /* 0x000fc00000000000 */
[----:B------:R-:W-:-:S00]  /*1dd0*/  NOP ;  /* 0x0000000000007918 */ /* 0x000fc00000000000 */
[----:B------:R-:W-:-:S00]  /*1de0*/  NOP ;  /* 0x0000000000007918 */ /* 0x000fc00000000000 */
[----:B------:R-:W-:-:S00]  /*1df0*/  NOP ;  /* 0x0000000000007918 */ /* 0x000fc00000000000 */
.L_x_3:


//--------------------- .nv.global.init           --------------------------
	.section	.nv.global.init,"aw",@progbits
.nv.global.init:
	.type		_$_str,@object
	.size		_$_str,(.L_0 - _$_str)
_$_str:
        /*0000*/ 	.byte	0x5f, 0x5f, 0x43, 0x55, 0x44, 0x41, 0x5f, 0x46, 0x54, 0x5a, 0x00
.L_0:


//--------------------- .nv.shared.attn_fwd       --------------------------
	.section	.nv.shared.attn_fwd,"aw",@nobits
	.sectionflags	@""
	.align	16
